	.headerflags	@"EF_CUDA_TEXMODE_UNIFIED EF_CUDA_64BIT_ADDRESS EF_CUDA_SM86 EF_CUDA_VIRTUAL_SM(EF_CUDA_SM86)"
	.elftype	@"ET_EXEC"


//--------------------- .nv.info                  --------------------------
	.section	.nv.info,"",@"SHT_CUDA_INFO"
	.align	4


	//----- nvinfo : EIATTR_REGCOUNT
	.align		4
        /*0000*/ 	.byte	0x04, 0x2f
        /*0002*/ 	.short	(.L_1 - .L_0)
	.align		4
.L_0:
        /*0004*/ 	.word	index@(triton_mm)
        /*0008*/ 	.word	0x00000050


	//----- nvinfo : EIATTR_MIN_STACK_SIZE
	.align		4
.L_1:
        /*000c*/ 	.byte	0x04, 0x12
        /*000e*/ 	.short	(.L_3 - .L_2)
	.align		4
.L_2:
        /*0010*/ 	.word	index@(triton_mm)
        /*0014*/ 	.word	0x00000000


	//----- nvinfo : EIATTR_FRAME_SIZE
	.align		4
.L_3:
        /*0018*/ 	.byte	0x04, 0x11
        /*001a*/ 	.short	(.L_5 - .L_4)
	.align		4
.L_4:
        /*001c*/ 	.word	index@(triton_mm)
        /*0020*/ 	.word	0x00000000


	//----- nvinfo : EIATTR_MIN_STACK_SIZE
	.align		4
.L_5:
        /*0024*/ 	.byte	0x04, 0x12
        /*0026*/ 	.short	(.L_7 - .L_6)
	.align		4
.L_6:
        /*0028*/ 	.word	index@(triton_mm)
        /*002c*/ 	.word	0x00000000
.L_7:


//--------------------- .nv.info.triton_mm        --------------------------
	.section	.nv.info.triton_mm,"",@"SHT_CUDA_INFO"
	.sectionflags	@""
	.align	4


	//----- nvinfo : EIATTR_CUDA_API_VERSION
	.align		4
        /*0000*/ 	.byte	0x04, 0x37
        /*0002*/ 	.short	(.L_9 - .L_8)
.L_8:
        /*0004*/ 	.word	0x0000007c


	//----- nvinfo : EIATTR_SW2861232_WAR
	.align		4
.L_9:
        /*0008*/ 	.byte	0x01, 0x35
	.zero		2


	//----- nvinfo : EIATTR_PARAM_CBANK
	.align		4
        /*000c*/ 	.byte	0x04, 0x0a
        /*000e*/ 	.short	(.L_11 - .L_10)
	.align		4
.L_10:
        /*0010*/ 	.word	index@(.nv.constant0.triton_mm)
        /*0014*/ 	.short	0x0160
        /*0016*/ 	.short	0x0020


	//----- nvinfo : EIATTR_CBANK_PARAM_SIZE
	.align		4
.L_11:
        /*0018*/ 	.byte	0x03, 0x19
        /*001a*/ 	.short	0x0020


	//----- nvinfo : EIATTR_KPARAM_INFO
	.align		4
        /*001c*/ 	.byte	0x04, 0x17
        /*001e*/ 	.short	(.L_13 - .L_12)
.L_12:
        /*0020*/ 	.word	0x00000000
        /*0024*/ 	.short	0x0003
        /*0026*/ 	.short	0x0018
        /*0028*/ 	.byte	0x00, 0xf4, 0x21, 0x00


	//----- nvinfo : EIATTR_KPARAM_INFO
	.align		4
.L_13:
        /*002c*/ 	.byte	0x04, 0x17
        /*002e*/ 	.short	(.L_15 - .L_14)
.L_14:
        /*0030*/ 	.word	0x00000000
        /*0034*/ 	.short	0x0002
        /*0036*/ 	.short	0x0010
        /*0038*/ 	.byte	0x00, 0xf4, 0x21, 0x00


	//----- nvinfo : EIATTR_KPARAM_INFO
	.align		4
.L_15:
        /*003c*/ 	.byte	0x04, 0x17
        /*003e*/ 	.short	(.L_17 - .L_16)
.L_16:
        /*0040*/ 	.word	0x00000000
        /*0044*/ 	.short	0x0001
        /*0046*/ 	.short	0x0008
        /*0048*/ 	.byte	0x00, 0xf4, 0x21, 0x00


	//----- nvinfo : EIATTR_KPARAM_INFO
	.align		4
.L_17:
        /*004c*/ 	.byte	0x04, 0x17
        /*004e*/ 	.short	(.L_19 - .L_18)
.L_18:
        /*0050*/ 	.word	0x00000000
        /*0054*/ 	.short	0x0000
        /*0056*/ 	.short	0x0000
        /*0058*/ 	.byte	0x00, 0xf4, 0x21, 0x00


	//----- nvinfo : EIATTR_MAXREG_COUNT
	.align		4
.L_19:
        /*005c*/ 	.byte	0x03, 0x1b
        /*005e*/ 	.short	0x00ff


	//----- nvinfo : EIATTR_EXIT_INSTR_OFFSETS
	.align		4
        /*0060*/ 	.byte	0x04, 0x1c
        /*0062*/ 	.short	(.L_21 - .L_20)


	//   ....[0]....
.L_20:
        /*0064*/ 	.word	0x00007470


	//   ....[1]....
        /*0068*/ 	.word	0x000074d0


	//----- nvinfo : EIATTR_REQNTID
	.align		4
.L_21:
        /*006c*/ 	.byte	0x04, 0x10
        /*006e*/ 	.short	(.L_23 - .L_22)
.L_22:
        /*0070*/ 	.word	0x00000080
        /*0074*/ 	.word	0x00000001
        /*0078*/ 	.word	0x00000001
.L_23:


//--------------------- .nv.callgraph             --------------------------
	.section	.nv.callgraph,"",@"SHT_CUDA_CALLGRAPH"
	.align	4
	.sectionentsize	8
	.align		4
        /*0000*/ 	.word	0x00000000
	.align		4
        /*0004*/ 	.word	0xffffffff
	.align		4
        /*0008*/ 	.word	0x00000000
	.align		4
        /*000c*/ 	.word	0xfffffffe
	.align		4
        /*0010*/ 	.word	0x00000000
	.align		4
        /*0014*/ 	.word	0xfffffffd
	.align		4
        /*0018*/ 	.word	0x00000000
	.align		4
        /*001c*/ 	.word	0xfffffffc


//--------------------- .nv.rel.action            --------------------------
	.section	.nv.rel.action,"",@"SHT_CUDA_RELOCINFO"
	.align	8
	.sectionentsize	8
        /*0000*/ 	.byte	0x73, 0x00, 0x00, 0x00, 0x00, 0x00, 0x00, 0x00, 0x00, 0x00, 0x00, 0x11, 0x25, 0x00, 0x05, 0x36


//--------------------- .nv.constant0.triton_mm   --------------------------
	.section	.nv.constant0.triton_mm,"a",@progbits
	.sectionflags	@""
	.align	4
.nv.constant0.triton_mm:
	.zero		384


//--------------------- .text.triton_mm           --------------------------
	.section	.text.triton_mm,"ax",@progbits
	.sectionflags	@"SHF_BARRIERS=1"
	.sectioninfo	@"SHI_REGISTERS=80"
	.align	128
        .global         triton_mm
        .type           triton_mm,@function
        .size           triton_mm,(.L_x_1 - triton_mm)
        .other          triton_mm,@"STO_CUDA_ENTRY STV_DEFAULT"
triton_mm:
.text.triton_mm:
[----:B------:R-:W-:Y:S02]  /*0000*/  IMAD.MOV.U32 R1, RZ, RZ, c[0x0][0x28] ;  /* 0x00000a00ff017624 */ /* 0x000fe400078e00ff */
[----:B------:R-:W1:Y:S01]  /*0010*/  S2R R9, SR_CTAID.X ;  /* 0x0000000000097919 */ /* 0x000e620000002500 */
[----:B------:R-:W-:Y:S01]  /*0020*/  IMAD.MOV.U32 R5, RZ, RZ, -0x8 ;  /* 0xfffffff8ff057424 */ /* 0x000fe200078e00ff */
[----:B------:R-:W-:Y:S01]  /*0030*/  ULDC.64 UR4, c[0x0][0x118] ;  /* 0x0000460000047ab9 */ /* 0x000fe20000000a00 */
[----:B------:R-:W-:Y:S01]  /*0040*/  IMAD.MOV.U32 R21, RZ, RZ, 0x2 ;  /* 0x00000002ff157424 */ /* 0x000fe200078e00ff */
[----:B------:R-:W2:Y:S01]  /*0050*/  S2R R54, SR_TID.X ;  /* 0x0000000000367919 */ /* 0x000ea20000002100 */
[----:B-1----:R-:W-:-:S04]  /*0060*/  IMAD.HI R0, R9, 0x66666667, RZ ;  /* 0x6666666709007827 */ /* 0x002fc800078e02ff */
[C---:B--2---:R-:W-:Y:S01]  /*0070*/  IMAD.SHL.U32 R55, R54.reuse, 0x8, RZ ;  /* 0x0000000836377824 */ /* 0x044fe200078e00ff */
[----:B------:R-:W-:Y:S02]  /*0080*/  SHF.R.U32.HI R3, RZ, 0x1f, R0 ;  /* 0x0000001fff037819 */ /* 0x000fe40000011600 */
[----:B------:R-:W-:Y:S02]  /*0090*/  LOP3.LUT R25, R54, 0x40, RZ, 0xc0, !PT ;  /* 0x0000004036197812 */ /* 0x000fe400078ec0ff */
[----:B------:R-:W-:Y:S02]  /*00a0*/  LEA.HI.SX32 R0, R0, R3, 0x16 ;  /* 0x0000000300007211 */ /* 0x000fe400078fb2ff */
[----:B------:R-:W-:Y:S02]  /*00b0*/  LOP3.LUT R24, R54, 0x10, RZ, 0xc0, !PT ;  /* 0x0000001036187812 */ /* 0x000fe400078ec0ff */
[C---:B------:R-:W-:Y:S01]  /*00c0*/  LOP3.LUT R51, R55.reuse, 0x8, RZ, 0xc0, !PT ;  /* 0x0000000837337812 */ /* 0x040fe200078ec0ff */
[C---:B------:R-:W-:Y:S01]  /*00d0*/  IMAD R2, R0.reuse, R5, 0x10 ;  /* 0x0000001000027424 */ /* 0x040fe200078e0205 */
[----:B------:R-:W-:Y:S01]  /*00e0*/  SHF.R.U32.HI R49, RZ, 0x1, R24 ;  /* 0x00000001ff317819 */ /* 0x000fe20000011618 */
[----:B------:R-:W-:Y:S01]  /*00f0*/  IMAD R7, R0, -0xa00, R9 ;  /* 0xfffff60000077824 */ /* 0x000fe200078e0209 */
[----:B------:R-:W-:-:S02]  /*0100*/  LOP3.LUT R50, R55, 0x18, RZ, 0xc0, !PT ;  /* 0x0000001837327812 */ /* 0x000fc400078ec0ff */
[----:B------:R-:W-:Y:S02]  /*0110*/  IMNMX R4, R2, 0x8, PT ;  /* 0x0000000802047817 */ /* 0x000fe40003800200 */
[----:B------:R-:W-:Y:S02]  /*0120*/  IABS R6, R7 ;  /* 0x0000000700067213 */ /* 0x000fe40000000000 */
[-C--:B------:R-:W-:Y:S02]  /*0130*/  IABS R8, R4.reuse ;  /* 0x0000000400087213 */ /* 0x080fe40000000000 */
[-C--:B------:R-:W-:Y:S02]  /*0140*/  IABS R10, R4.reuse ;  /* 0x00000004000a7213 */ /* 0x080fe40000000000 */
[----:B------:R-:W1:Y:S01]  /*0150*/  I2F.RP R5, R8 ;  /* 0x0000000800057306 */ /* 0x000e620000209400 */
[----:B------:R-:W-:Y:S02]  /*0160*/  LOP3.LUT R7, R7, R4, RZ, 0x3c, !PT ;  /* 0x0000000407077212 */ /* 0x000fe400078e3cff */
[----:B------:R-:W-:-:S02]  /*0170*/  LOP3.LUT R45, R49, 0x20, R55, 0xf8, !PT ;  /* 0x00000020312d7812 */ /* 0x000fc400078ef837 */
[----:B------:R-:W-:Y:S02]  /*0180*/  ISETP.GE.AND P3, PT, R7, RZ, PT ;  /* 0x000000ff0700720c */ /* 0x000fe40003f66270 */
[----:B------:R-:W-:Y:S02]  /*0190*/  SHF.R.U32.HI R7, RZ, 0x1, R54 ;  /* 0x00000001ff077819 */ /* 0x000fe40000011636 */
[----:B------:R-:W-:Y:S01]  /*01a0*/  LOP3.LUT R46, R49, 0x30, R55, 0xf8, !PT ;  /* 0x00000030312e7812 */ /* 0x000fe200078ef837 */
[----:B-1----:R-:W1:Y:S02]  /*01b0*/  MUFU.RCP R5, R5 ;  /* 0x0000000500057308 */ /* 0x002e640000001000 */
[----:B-1----:R-:W-:-:S06]  /*01c0*/  IADD3 R2, R5, 0xffffffe, RZ ;  /* 0x0ffffffe05027810 */ /* 0x002fcc0007ffe0ff */
[----:B------:R1:W2:Y:S02]  /*01d0*/  F2I.FTZ.U32.TRUNC.NTZ R3, R2 ;  /* 0x0000000200037305 */ /* 0x0002a4000021f000 */
[----:B-1----:R-:W-:Y:S02]  /*01e0*/  IMAD.MOV.U32 R2, RZ, RZ, RZ ;  /* 0x000000ffff027224 */ /* 0x002fe400078e00ff */
[----:B--2---:R-:W-:-:S04]  /*01f0*/  IMAD.MOV R11, RZ, RZ, -R3 ;  /* 0x000000ffff0b7224 */ /* 0x004fc800078e0a03 */
[----:B------:R-:W-:-:S04]  /*0200*/  IMAD R11, R11, R8, RZ ;  /* 0x000000080b0b7224 */ /* 0x000fc800078e02ff */
[----:B------:R-:W-:-:S04]  /*0210*/  IMAD.HI.U32 R3, R3, R11, R2 ;  /* 0x0000000b03037227 */ /* 0x000fc800078e0002 */
[----:B------:R-:W-:Y:S02]  /*0220*/  IMAD.MOV R11, RZ, RZ, -R10 ;  /* 0x000000ffff0b7224 */ /* 0x000fe400078e0a0a */
[----:B------:R-:W-:-:S04]  /*0230*/  IMAD.HI.U32 R2, R3, R6, RZ ;  /* 0x0000000603027227 */ /* 0x000fc800078e00ff */
[----:B------:R-:W-:Y:S01]  /*0240*/  IMAD R5, R2, R11, R6 ;  /* 0x0000000b02057224 */ /* 0x000fe200078e0206 */
[----:B------:R-:W-:-:S04]  /*0250*/  IABS R6, R9 ;  /* 0x0000000900067213 */ /* 0x000fc80000000000 */
[----:B------:R-:W-:Y:S01]  /*0260*/  ISETP.GT.U32.AND P2, PT, R8, R5, PT ;  /* 0x000000050800720c */ /* 0x000fe20003f44070 */
[----:B------:R-:W-:-:S04]  /*0270*/  IMAD.HI.U32 R3, R3, R6, RZ ;  /* 0x0000000603037227 */ /* 0x000fc800078e00ff */
[----:B------:R-:W-:Y:S01]  /*0280*/  IMAD R3, R3, R11, R6 ;  /* 0x0000000b03037224 */ /* 0x000fe200078e0206 */
[----:B------:R-:W-:-:S04]  /*0290*/  LOP3.LUT R6, R55, 0x78, RZ, 0xc0, !PT ;  /* 0x0000007837067812 */ /* 0x000fc800078ec0ff */
[----:B------:R-:W-:Y:S02]  /*02a0*/  ISETP.GT.U32.AND P1, PT, R8, R3, PT ;  /* 0x000000030800720c */ /* 0x000fe40003f24070 */
[----:B------:R-:W-:Y:S01]  /*02b0*/  LOP3.LUT R16, R6, 0x38, R7, 0x78, !PT ;  /* 0x0000003806107812 */ /* 0x000fe200078e7807 */
[----:B------:R-:W-:Y:S01]  /*02c0*/  @!P2 IMAD.IADD R5, R5, 0x1, -R8 ;  /* 0x000000010505a824 */ /* 0x000fe200078e0a08 */
[----:B------:R-:W-:Y:S02]  /*02d0*/  @!P2 IADD3 R2, R2, 0x1, RZ ;  /* 0x000000010202a810 */ /* 0x000fe40007ffe0ff */
[----:B------:R-:W-:Y:S02]  /*02e0*/  ISETP.GE.AND P2, PT, R9, RZ, PT ;  /* 0x000000ff0900720c */ /* 0x000fe40003f46270 */
[----:B------:R-:W-:Y:S02]  /*02f0*/  ISETP.GE.U32.AND P0, PT, R5, R8, PT ;  /* 0x000000080500720c */ /* 0x000fe40003f06070 */
[----:B------:R-:W-:-:S03]  /*0300*/  SHF.R.U32.HI R5, RZ, 0x4, R54 ;  /* 0x00000004ff057819 */ /* 0x000fc60000011636 */
[----:B------:R-:W-:Y:S01]  /*0310*/  @!P1 IMAD.IADD R3, R3, 0x1, -R8 ;  /* 0x0000000103039824 */ /* 0x000fe200078e0a08 */
[----:B------:R-:W-:-:S04]  /*0320*/  SGXT.U32 R5, R5, 0x3 ;  /* 0x000000030505781a */ /* 0x000fc80000000000 */
[----:B------:R-:W-:-:S03]  /*0330*/  ISETP.GT.U32.AND P1, PT, R8, R3, PT ;  /* 0x000000030800720c */ /* 0x000fc60003f24070 */
[----:B------:R-:W-:Y:S02]  /*0340*/  @P0 IADD3 R2, R2, 0x1, RZ ;  /* 0x0000000102020810 */ /* 0x000fe40007ffe0ff */
[----:B------:R-:W-:Y:S02]  /*0350*/  ISETP.NE.AND P0, PT, R4, RZ, PT ;  /* 0x000000ff0400720c */ /* 0x000fe40003f05270 */
[----:B------:R-:W-:Y:S01]  /*0360*/  LOP3.LUT R4, RZ, R4, RZ, 0x33, !PT ;  /* 0x00000004ff047212 */ /* 0x000fe200078e33ff */
[----:B------:R-:W-:-:S05]  /*0370*/  @!P3 IMAD.MOV R2, RZ, RZ, -R2 ;  /* 0x000000ffff02b224 */ /* 0x000fca00078e0a02 */
[----:B------:R-:W-:Y:S01]  /*0380*/  SEL R2, R4, R2, !P0 ;  /* 0x0000000204027207 */ /* 0x000fe20004000000 */
[----:B------:R-:W-:-:S04]  /*0390*/  @!P1 IMAD.IADD R3, R3, 0x1, -R8 ;  /* 0x0000000103039824 */ /* 0x000fc800078e0a08 */
[----:B------:R-:W-:Y:S02]  /*03a0*/  IMAD.SHL.U32 R52, R2, 0x20, RZ ;  /* 0x0000002002347824 */ /* 0x000fe400078e00ff */
[----:B------:R-:W-:-:S03]  /*03b0*/  @!P2 IMAD.MOV R3, RZ, RZ, -R3 ;  /* 0x000000ffff03a224 */ /* 0x000fc600078e0a03 */
[C---:B------:R-:W-:Y:S02]  /*03c0*/  LOP3.LUT R2, R52.reuse, R5, RZ, 0xfc, !PT ;  /* 0x0000000534027212 */ /* 0x040fe400078efcff */
[--C-:B------:R-:W-:Y:S02]  /*03d0*/  LOP3.LUT R6, R52, 0x8, R5.reuse, 0xfe, !PT ;  /* 0x0000000834067812 */ /* 0x100fe400078efe05 */
[----:B------:R-:W-:Y:S01]  /*03e0*/  SEL R3, R4, R3, !P0 ;  /* 0x0000000304037207 */ /* 0x000fe20004000000 */
[----:B------:R-:W-:Y:S01]  /*03f0*/  IMAD.HI R8, R2, 0x66666667, RZ ;  /* 0x6666666702087827 */ /* 0x000fe200078e02ff */
[C-C-:B------:R-:W-:Y:S02]  /*0400*/  LOP3.LUT R7, R52.reuse, 0x10, R5.reuse, 0xfe, !PT ;  /* 0x0000001034077812 */ /* 0x140fe400078efe05 */
[----:B------:R-:W-:Y:S01]  /*0410*/  LOP3.LUT R9, R52, 0x18, R5, 0xfe, !PT ;  /* 0x0000001834097812 */ /* 0x000fe200078efe05 */
[----:B------:R-:W-:Y:S01]  /*0420*/  IMAD.HI R10, R6, 0x66666667, RZ ;  /* 0x66666667060a7827 */ /* 0x000fe200078e02ff */
[----:B------:R-:W-:-:S03]  /*0430*/  SHF.R.U32.HI R11, RZ, 0x1f, R8 ;  /* 0x0000001fff0b7819 */ /* 0x000fc60000011608 */
[----:B------:R-:W-:Y:S01]  /*0440*/  IMAD R3, R0, 0x8, R3 ;  /* 0x0000000800037824 */ /* 0x000fe200078e0203 */
[----:B------:R-:W-:Y:S01]  /*0450*/  SHF.R.U32.HI R13, RZ, 0x1f, R10 ;  /* 0x0000001fff0d7819 */ /* 0x000fe2000001160a */
[----:B------:R-:W-:Y:S01]  /*0460*/  IMAD.HI R12, R7, 0x66666667, RZ ;  /* 0x66666667070c7827 */ /* 0x000fe200078e02ff */
[----:B------:R-:W-:Y:S02]  /*0470*/  LEA.HI R11, R8, R11, RZ, 0x14 ;  /* 0x0000000b080b7211 */ /* 0x000fe400078fa0ff */
[----:B------:R-:W-:Y:S01]  /*0480*/  LEA.HI R13, R10, R13, RZ, 0x14 ;  /* 0x0000000d0a0d7211 */ /* 0x000fe200078fa0ff */
[----:B------:R-:W-:Y:S01]  /*0490*/  IMAD.SHL.U32 R53, R3, 0x20, RZ ;  /* 0x0000002003357824 */ /* 0x000fe200078e00ff */
[----:B------:R-:W-:Y:S01]  /*04a0*/  SHF.R.S32.HI R4, RZ, 0x1a, R3 ;  /* 0x0000001aff047819 */ /* 0x000fe20000011403 */
[----:B------:R-:W-:Y:S01]  /*04b0*/  IMAD R18, R11, -0x2800, R2 ;  /* 0xffffd8000b127824 */ /* 0x000fe200078e0202 */
[----:B------:R-:W-:Y:S01]  /*04c0*/  SHF.R.U32.HI R15, RZ, 0x1f, R12 ;  /* 0x0000001fff0f7819 */ /* 0x000fe2000001160c */
[----:B------:R-:W-:Y:S01]  /*04d0*/  IMAD R19, R13, -0x2800, R6 ;  /* 0xffffd8000d137824 */ /* 0x000fe200078e0206 */
[----:B------:R-:W-:Y:S01]  /*04e0*/  SGXT R4, R4, 0x1 ;  /* 0x000000010404781a */ /* 0x000fe20000000200 */
[----:B------:R-:W-:Y:S01]  /*04f0*/  IMAD R13, R5, 0x80, R16 ;  /* 0x00000080050d7824 */ /* 0x000fe200078e0210 */
[----:B------:R-:W-:Y:S01]  /*0500*/  LOP3.LUT R0, R53, R5, RZ, 0xfc, !PT ;  /* 0x0000000535007212 */ /* 0x000fe200078efcff */
[----:B------:R-:W-:Y:S01]  /*0510*/  IMAD.HI R14, R9, 0x66666667, RZ ;  /* 0x66666667090e7827 */ /* 0x000fe200078e02ff */
[----:B------:R-:W-:-:S02]  /*0520*/  LOP3.LUT R2, R53, 0x8, R5, 0xfe, !PT ;  /* 0x0000000835027812 */ /* 0x000fc400078efe05 */
[C-C-:B------:R-:W-:Y:S02]  /*0530*/  LOP3.LUT R3, R53.reuse, 0x10, R5.reuse, 0xfe, !PT ;  /* 0x0000001035037812 */ /* 0x140fe400078efe05 */
[----:B------:R-:W-:Y:S02]  /*0540*/  LOP3.LUT R5, R53, 0x18, R5, 0xfe, !PT ;  /* 0x0000001835057812 */ /* 0x000fe400078efe05 */
[----:B------:R-:W-:Y:S02]  /*0550*/  LEA.HI R12, R12, R15, RZ, 0x14 ;  /* 0x0000000f0c0c7211 */ /* 0x000fe400078fa0ff */
[C---:B------:R-:W-:Y:S02]  /*0560*/  LEA.HI R6, R4.reuse, R0, RZ, 0x9 ;  /* 0x0000000004067211 */ /* 0x040fe400078f48ff */
[----:B------:R-:W-:Y:S01]  /*0570*/  LEA.HI R8, R4, R2, RZ, 0x9 ;  /* 0x0000000204087211 */ /* 0x000fe200078f48ff */
[----:B------:R-:W-:Y:S01]  /*0580*/  IMAD R20, R12, -0x2800, R7 ;  /* 0xffffd8000c147824 */ /* 0x000fe200078e0207 */
[----:B------:R-:W-:-:S02]  /*0590*/  LEA.HI R10, R4, R3, RZ, 0x9 ;  /* 0x00000003040a7211 */ /* 0x000fc400078f48ff */
[----:B------:R-:W-:Y:S02]  /*05a0*/  LEA.HI R4, R4, R5, RZ, 0x9 ;  /* 0x0000000504047211 */ /* 0x000fe400078f48ff */
[----:B------:R-:W-:Y:S02]  /*05b0*/  LOP3.LUT R7, R6, 0xffe00, RZ, 0xc0, !PT ;  /* 0x000ffe0006077812 */ /* 0x000fe400078ec0ff */
[----:B------:R-:W-:Y:S02]  /*05c0*/  LOP3.LUT R4, R4, 0xffe00, RZ, 0xc0, !PT ;  /* 0x000ffe0004047812 */ /* 0x000fe400078ec0ff */
[----:B------:R-:W-:Y:S01]  /*05d0*/  LOP3.LUT R11, R8, 0xffe00, RZ, 0xc0, !PT ;  /* 0x000ffe00080b7812 */ /* 0x000fe200078ec0ff */
[----:B------:R-:W-:Y:S01]  /*05e0*/  IMAD.IADD R7, R0, 0x1, -R7 ;  /* 0x0000000100077824 */ /* 0x000fe200078e0a07 */
[----:B------:R-:W-:Y:S01]  /*05f0*/  LOP3.LUT R10, R10, 0xffe00, RZ, 0xc0, !PT ;  /* 0x000ffe000a0a7812 */ /* 0x000fe200078ec0ff */
[----:B------:R-:W-:Y:S01]  /*0600*/  IMAD.IADD R4, R5, 0x1, -R4 ;  /* 0x0000000105047824 */ /* 0x000fe200078e0a04 */
[----:B------:R-:W-:Y:S01]  /*0610*/  SHF.R.U32.HI R17, RZ, 0x1f, R14 ;  /* 0x0000001fff117819 */ /* 0x000fe2000001160e */
[----:B------:R-:W-:-:S02]  /*0620*/  IMAD.IADD R11, R2, 0x1, -R11 ;  /* 0x00000001020b7824 */ /* 0x000fc400078e0a0b */
[----:B------:R-:W-:Y:S01]  /*0630*/  IMAD.IADD R8, R3, 0x1, -R10 ;  /* 0x0000000103087824 */ /* 0x000fe200078e0a0a */
[----:B------:R-:W-:Y:S01]  /*0640*/  LEA.HI R22, R14, R17, RZ, 0x14 ;  /* 0x000000110e167211 */ /* 0x000fe200078fa0ff */
[----:B------:R-:W-:Y:S02]  /*0650*/  IMAD.SHL.U32 R44, R7, 0x1000, RZ ;  /* 0x00001000072c7824 */ /* 0x000fe400078e00ff */
[----:B------:R-:W-:Y:S02]  /*0660*/  IMAD.SHL.U32 R4, R4, 0x1000, RZ ;  /* 0x0000100004047824 */ /* 0x000fe400078e00ff */
[----:B------:R-:W-:Y:S01]  /*0670*/  IMAD.SHL.U32 R7, R11, 0x1000, RZ ;  /* 0x000010000b077824 */ /* 0x000fe200078e00ff */
[--C-:B------:R-:W-:Y:S01]  /*0680*/  LOP3.LUT R12, R44, 0x78, R55.reuse, 0xf8, !PT ;  /* 0x000000782c0c7812 */ /* 0x100fe200078ef837 */
[----:B------:R-:W-:Y:S01]  /*0690*/  IMAD.SHL.U32 R8, R8, 0x1000, RZ ;  /* 0x0000100008087824 */ /* 0x000fe200078e00ff */
[----:B------:R-:W-:Y:S01]  /*06a0*/  LOP3.LUT R5, R4, 0x78, R55, 0xf8, !PT ;  /* 0x0000007804057812 */ /* 0x000fe200078ef837 */
[----:B------:R-:W-:Y:S01]  /*06b0*/  IMAD R10, R22, -0x2800, R9 ;  /* 0xffffd800160a7824 */ /* 0x000fe200078e0209 */
[--C-:B------:R-:W-:Y:S01]  /*06c0*/  LOP3.LUT R14, R7, 0x78, R55.reuse, 0xf8, !PT ;  /* 0x00000078070e7812 */ /* 0x100fe200078ef837 */
[----:B------:R-:W-:Y:S01]  /*06d0*/  IMAD.SHL.U32 R2, R18, 0x1000, RZ ;  /* 0x0000100012027824 */ /* 0x000fe200078e00ff */
[----:B------:R-:W-:Y:S01]  /*06e0*/  LOP3.LUT R16, R8, 0x78, R55, 0xf8, !PT ;  /* 0x0000007808107812 */ /* 0x000fe200078ef837 */
[----:B------:R-:W-:-:S02]  /*06f0*/  IMAD.SHL.U32 R0, R19, 0x1000, RZ ;  /* 0x0000100013007824 */ /* 0x000fc400078e00ff */
[----:B------:R-:W-:Y:S02]  /*0700*/  IMAD.SHL.U32 R9, R20, 0x1000, RZ ;  /* 0x0000100014097824 */ /* 0x000fe400078e00ff */
[----:B------:R-:W-:Y:S01]  /*0710*/  IMAD.SHL.U32 R3, R13, 0x2, RZ ;  /* 0x000000020d037824 */ /* 0x000fe200078e00ff */
[--C-:B------:R-:W-:Y:S01]  /*0720*/  LOP3.LUT R6, R0, 0x78, R55.reuse, 0xf8, !PT ;  /* 0x0000007800067812 */ /* 0x100fe200078ef837 */
[----:B------:R-:W-:Y:S01]  /*0730*/  IMAD.SHL.U32 R10, R10, 0x1000, RZ ;  /* 0x000010000a0a7824 */ /* 0x000fe200078e00ff */
[----:B------:R-:W-:Y:S01]  /*0740*/  LOP3.LUT R11, R9, 0x78, R55, 0xf8, !PT ;  /* 0x00000078090b7812 */ /* 0x000fe200078ef837 */
[----:B------:R-:W-:-:S03]  /*0750*/  IMAD.WIDE R12, R12, R21, c[0x0][0x160] ;  /* 0x000058000c0c7625 */ /* 0x000fc600078e0215 */
[--C-:B------:R-:W-:Y:S01]  /*0760*/  LOP3.LUT R20, R10, 0x78, R55.reuse, 0xf8, !PT ;  /* 0x000000780a147812 */ /* 0x100fe200078ef837 */
[-C--:B------:R-:W-:Y:S01]  /*0770*/  IMAD.WIDE R18, R5, R21.reuse, c[0x0][0x160] ;  /* 0x0000580005127625 */ /* 0x080fe200078e0215 */
[----:B------:R-:W-:Y:S01]  /*0780*/  LOP3.LUT R5, R2, 0x78, R55, 0xf8, !PT ;  /* 0x0000007802057812 */ /* 0x000fe200078ef837 */
[----:B------:R1:W-:Y:S02]  /*0790*/  LDGSTS.E.BYPASS.128 [R3], [R12.64] ;  /* 0x000000000c037fae */ /* 0x0003e4000b901c44 */
[----:B------:R-:W-:-:S04]  /*07a0*/  IMAD.WIDE R14, R14, R21, c[0x0][0x160] ;  /* 0x000058000e0e7625 */ /* 0x000fc800078e0215 */
[-C--:B------:R-:W-:Y:S01]  /*07b0*/  IMAD.WIDE R16, R16, R21.reuse, c[0x0][0x160] ;  /* 0x0000580010107625 */ /* 0x080fe200078e0215 */
[----:B------:R2:W-:Y:S04]  /*07c0*/  LDGSTS.E.BYPASS.128 [R3+0x800], [R14.64] ;  /* 0x008000000e037fae */ /* 0x0005e8000b901c44 */
[----:B------:R3:W-:Y:S01]  /*07d0*/  LDGSTS.E.BYPASS.128 [R3+0x1000], [R16.64] ;  /* 0x0100000010037fae */ /* 0x0007e2000b901c44 */
[-C--:B-1----:R-:W-:Y:S01]  /*07e0*/  IMAD.WIDE R12, R5, R21.reuse, c[0x0][0x168] ;  /* 0x00005a00050c7625 */ /* 0x082fe200078e0215 */
[----:B------:R-:W-:Y:S02]  /*07f0*/  SHF.R.U32.HI R5, RZ, 0x2, R54 ;  /* 0x00000002ff057819 */ /* 0x000fe40000011636 */
[----:B------:R1:W-:Y:S02]  /*0800*/  LDGSTS.E.BYPASS.128 [R3+0x1800], [R18.64] ;  /* 0x0180000012037fae */ /* 0x0003e4000b901c44 */
[----:B------:R-:W-:Y:S01]  /*0810*/  LOP3.LUT R23, R5, 0x8, RZ, 0xc0, !PT ;  /* 0x0000000805177812 */ /* 0x000fe200078ec0ff */
[----:B--2---:R-:W-:Y:S01]  /*0820*/  IMAD.WIDE R14, R6, R21, c[0x0][0x168] ;  /* 0x00005a00060e7625 */ /* 0x004fe200078e0215 */
[----:B------:R-:W0:Y:S01]  /*0830*/  LDGDEPBAR ;  /* 0x00000000000079af */ /* 0x000e220000000000 */
[----:B------:R-:W-:-:S02]  /*0840*/  SHF.R.U32.HI R6, RZ, 0x2, R25 ;  /* 0x00000002ff067819 */ /* 0x000fc40000011619 */
[-C--:B---3--:R-:W-:Y:S01]  /*0850*/  IMAD.WIDE R16, R11, R21.reuse, c[0x0][0x168] ;  /* 0x00005a000b107625 */ /* 0x088fe200078e0215 */
[----:B------:R2:W-:Y:S01]  /*0860*/  LDGSTS.E.BYPASS.128 [R3+0x2000], [R12.64] ;  /* 0x020000000c037fae */ /* 0x0005e2000b901c44 */
[--C-:B------:R-:W-:Y:S02]  /*0870*/  LOP3.LUT R47, R23, 0x7, R54.reuse, 0xf8, !PT ;  /* 0x00000007172f7812 */ /* 0x100fe400078ef836 */
[----:B------:R-:W-:Y:S01]  /*0880*/  IMAD.WIDE R20, R20, R21, c[0x0][0x168] ;  /* 0x00005a0014147625 */ /* 0x000fe200078e0215 */
[----:B------:R3:W-:Y:S01]  /*0890*/  LDGSTS.E.BYPASS.128 [R3+0x2800], [R14.64] ;  /* 0x028000000e037fae */ /* 0x0007e2000b901c44 */
[----:B------:R-:W-:Y:S02]  /*08a0*/  LOP3.LUT R5, R6, 0xf, R54, 0xf8, !PT ;  /* 0x0000000f06057812 */ /* 0x000fe400078ef836 */
[----:B------:R-:W-:Y:S01]  /*08b0*/  LOP3.LUT R11, R55, 0x38, RZ, 0xc0, !PT ;  /* 0x00000038370b7812 */ /* 0x000fe200078ec0ff */
[----:B------:R1:W-:Y:S01]  /*08c0*/  LDGSTS.E.BYPASS.128 [R3+0x3000], [R16.64] ;  /* 0x0300000010037fae */ /* 0x0003e2000b901c44 */
[----:B------:R-:W-:Y:S01]  /*08d0*/  LOP3.LUT R6, R49, 0x38, R55, 0x78, !PT ;  /* 0x0000003831067812 */ /* 0x000fe200078e7837 */
[----:B------:R-:W-:-:S02]  /*08e0*/  IMAD.SHL.U32 R5, R5, 0x80, RZ ;  /* 0x0000008005057824 */ /* 0x000fc400078e00ff */
[----:B------:R4:W-:Y:S01]  /*08f0*/  LDGSTS.E.BYPASS.128 [R3+0x3800], [R20.64] ;  /* 0x0380000014037fae */ /* 0x0009e2000b901c44 */
[----:B--2---:R-:W-:Y:S01]  /*0900*/  IMAD.SHL.U32 R13, R47, 0x80, RZ ;  /* 0x000000802f0d7824 */ /* 0x004fe200078e00ff */
[--C-:B------:R-:W-:Y:S02]  /*0910*/  LOP3.LUT R12, R11, 0x18, R54.reuse, 0x78, !PT ;  /* 0x000000180b0c7812 */ /* 0x100fe400078e7836 */
[----:B------:R-:W0:Y:S01]  /*0920*/  LDGDEPBAR ;  /* 0x00000000000079af */ /* 0x000e220000000000 */
[----:B------:R-:W-:Y:S02]  /*0930*/  LOP3.LUT R6, R5, R6, RZ, 0xfc, !PT ;  /* 0x0000000605067212 */ /* 0x000fe400078efcff */
[----:B------:R-:W-:Y:S01]  /*0940*/  LOP3.LUT R71, R13, R12, RZ, 0xfc, !PT ;  /* 0x0000000c0d477212 */ /* 0x000fe200078efcff */
[----:B------:R-:W-:Y:S01]  /*0950*/  IMAD.IADD R72, R12, 0x1, R13 ;  /* 0x000000010c487824 */ /* 0x000fe200078e020d */
[C---:B---3--:R-:W-:Y:S01]  /*0960*/  LOP3.LUT R14, R55.reuse, 0x20, RZ, 0xc0, !PT ;  /* 0x00000020370e7812 */ /* 0x048fe200078ec0ff */
[----:B------:R-:W-:Y:S01]  /*0970*/  IMAD.SHL.U32 R70, R6, 0x2, RZ ;  /* 0x0000000206467824 */ /* 0x000fe200078e00ff */
[----:B------:R-:W-:Y:S01]  /*0980*/  LOP3.LUT R6, R55, 0x10, R51, 0x2e, !PT ;  /* 0x0000001037067812 */ /* 0x000fe200078e2e33 */
[----:B------:R-:W-:Y:S01]  /*0990*/  IMAD.SHL.U32 R71, R71, 0x2, RZ ;  /* 0x0000000247477824 */ /* 0x000fe200078e00ff */
[----:B------:R-:W-:Y:S01]  /*09a0*/  LOP3.LUT R48, R14, 0x18, R54, 0xf8, !PT ;  /* 0x000000180e307812 */ /* 0x000fe200078ef836 */
[----:B------:R-:W-:Y:S01]  /*09b0*/  IMAD.SHL.U32 R72, R72, 0x2, RZ ;  /* 0x0000000248487824 */ /* 0x000fe200078e00ff */
[----:B------:R-:W-:-:S02]  /*09c0*/  LOP3.LUT R6, R6, 0x20, R55, 0xf8, !PT ;  /* 0x0000002006067812 */ /* 0x000fc400078ef837 */
[C-C-:B------:R-:W-:Y:S02]  /*09d0*/  LOP3.LUT R12, R48.reuse, 0x20, R50.reuse, 0x1e, !PT ;  /* 0x00000020300c7812 */ /* 0x140fe400078e1e32 */
[----:B------:R-:W-:Y:S02]  /*09e0*/  LOP3.LUT R6, R5, R6, R49, 0xf6, !PT ;  /* 0x0000000605067212 */ /* 0x000fe400078ef631 */
[----:B------:R-:W-:Y:S01]  /*09f0*/  LOP3.LUT R48, R48, 0x60, R50, 0x1e, !PT ;  /* 0x0000006030307812 */ /* 0x000fe200078e1e32 */
[----:B------:R-:W-:Y:S02]  /*0a00*/  IMAD R12, R47, 0x80, R12 ;  /* 0x000000802f0c7824 */ /* 0x000fe400078e020c */
[----:B------:R-:W-:Y:S01]  /*0a10*/  IMAD.SHL.U32 R73, R6, 0x2, RZ ;  /* 0x0000000206497824 */ /* 0x000fe200078e00ff */
[----:B------:R-:W-:Y:S01]  /*0a20*/  LOP3.LUT R6, R45, 0x20, R50, 0x1e, !PT ;  /* 0x000000202d067812 */ /* 0x000fe200078e1e32 */
[----:B------:R-:W-:-:S04]  /*0a30*/  DEPBAR.LE SB0, 0x0 ;  /* 0x000080000000791a */ /* 0x000fc80000000000 */
[----:B------:R-:W-:Y:S01]  /*0a40*/  BAR.SYNC.DEFER_BLOCKING 0x0 ;  /* 0x0000000000007b1d */ /* 0x000fe20000010000 */
[----:B------:R-:W-:-:S05]  /*0a50*/  LOP3.LUT R6, R6, R5, RZ, 0xfc, !PT ;  /* 0x0000000506067212 */ /* 0x000fca00078efcff */
[----:B------:R-:W-:Y:S02]  /*0a60*/  IMAD.SHL.U32 R74, R6, 0x2, RZ ;  /* 0x00000002064a7824 */ /* 0x000fe400078e00ff */
[----:B------:R-:W-:Y:S01]  /*0a70*/  IMAD.SHL.U32 R6, R12, 0x2, RZ ;  /* 0x000000020c067824 */ /* 0x000fe200078e00ff */
[----:B------:R-:W-:Y:S04]  /*0a80*/  LDSM.16.M88.4 R40, [R70] ;  /* 0x000000004628783b */ /* 0x000fe80000000200 */
[----:B------:R-:W1:Y:S04]  /*0a90*/  LDSM.16.M88.4 R24, [R71+0x2000] ;  /* 0x002000004718783b */ /* 0x000e680000000200 */
[----:B------:R-:W2:Y:S04]  /*0aa0*/  LDSM.16.M88.4 R28, [R72+0x3000] ;  /* 0x00300000481c783b */ /* 0x000ea80000000200 */
[----:B------:R-:W3:Y:S04]  /*0ab0*/  LDSM.16.M88.4 R32, [R73] ;  /* 0x000000004920783b */ /* 0x000ee80000000200 */
[----:B------:R-:W-:Y:S04]  /*0ac0*/  LDSM.16.M88.4 R36, [R74] ;  /* 0x000000004a24783b */ /* 0x000fe80000000200 */
[----:B----4-:R-:W4:Y:S04]  /*0ad0*/  LDSM.16.M88.4 R20, [R6+0x2000] ;  /* 0x002000000614783b */ /* 0x010f280000000200 */
[----:B------:R-:W3:Y:S01]  /*0ae0*/  LDSM.16.M88.4 R12, [R6+0x3000] ;  /* 0x00300000060c783b */ /* 0x000ee20000000200 */
[C---:B-1----:R-:W-:Y:S07]  /*0af0*/  HMMA.16816.F32.BF16 R16, R40.reuse, R24, RZ ;  /* 0x000000182810723c */ /* 0x042fee00000418ff */
[C-C-:B------:R-:W-:Y:S01]  /*0b00*/  LOP3.LUT R24, R46.reuse, 0x30, R51.reuse, 0x1e, !PT ;  /* 0x000000302e187812 */ /* 0x140fe200078e1e33 */
[----:B--2---:R-:W-:Y:S01]  /*0b10*/  HMMA.16816.F32.BF16 R40, R40, R28, RZ ;  /* 0x0000001c2828723c */ /* 0x004fe200000418ff */
[----:B------:R-:W-:-:S02]  /*0b20*/  LOP3.LUT R46, R46, 0x70, R51, 0x1e, !PT ;  /* 0x000000702e2e7812 */ /* 0x000fc400078e1e33 */
[----:B------:R-:W-:-:S04]  /*0b30*/  LOP3.LUT R77, R24, R5, RZ, 0xfc, !PT ;  /* 0x00000005184d7212 */ /* 0x000fc800078efcff */
[----:B------:R-:W-:Y:S01]  /*0b40*/  LOP3.LUT R28, R11, 0x40, RZ, 0xfc, !PT ;  /* 0x000000400b1c7812 */ /* 0x000fe200078efcff */
[----:B------:R-:W-:-:S03]  /*0b50*/  IMAD.SHL.U32 R77, R77, 0x2, RZ ;  /* 0x000000024d4d7824 */ /* 0x000fc600078e00ff */
[----:B------:R-:W-:-:S05]  /*0b60*/  LOP3.LUT R28, R28, 0x18, R54, 0x78, !PT ;  /* 0x000000181c1c7812 */ /* 0x000fca00078e7836 */
[C---:B---3--:R-:W-:Y:S01]  /*0b70*/  HMMA.16816.F32.BF16 R24, R32.reuse, R26, R16 ;  /* 0x0000001a2018723c */ /* 0x048fe20000041810 */
[----:B------:R-:W1:Y:S07]  /*0b80*/  LDSM.16.M88.4 R16, [R77] ;  /* 0x000000004d10783b */ /* 0x000e6e0000000200 */
[----:B------:R-:W-:Y:S07]  /*0b90*/  HMMA.16816.F32.BF16 R40, R32, R30, R40 ;  /* 0x0000001e2028723c */ /* 0x000fee0000041828 */
[----:B------:R-:W-:Y:S01]  /*0ba0*/  LOP3.LUT R30, R49, 0x40, R11, 0x1e, !PT ;  /* 0x00000040311e7812 */ /* 0x000fe200078e1e0b */
[----:B------:R-:W-:-:S03]  /*0bb0*/  IMAD R11, R47, 0x80, R28 ;  /* 0x000000802f0b7824 */ /* 0x000fc600078e021c */
[----:B------:R-:W-:Y:S01]  /*0bc0*/  LOP3.LUT R30, R30, R5, RZ, 0xfc, !PT ;  /* 0x000000051e1e7212 */ /* 0x000fe200078efcff */
[----:B------:R-:W-:-:S04]  /*0bd0*/  IMAD.SHL.U32 R11, R11, 0x2, RZ ;  /* 0x000000020b0b7824 */ /* 0x000fc800078e00ff */
[C---:B----4-:R-:W-:Y:S01]  /*0be0*/  HMMA.16816.F32.BF16 R24, R36.reuse, R20, R24 ;  /* 0x000000142418723c */ /* 0x050fe20000041818 */
[----:B------:R-:W-:Y:S01]  /*0bf0*/  IMAD.SHL.U32 R76, R30, 0x2, RZ ;  /* 0x000000021e4c7824 */ /* 0x000fe200078e00ff */
[----:B------:R-:W-:Y:S04]  /*0c00*/  LDSM.16.M88.4 R32, [R11+0x2000] ;  /* 0x002000000b20783b */ /* 0x000fe80000000200 */
[----:B------:R-:W2:Y:S02]  /*0c10*/  LDSM.16.M88.4 R28, [R76] ;  /* 0x000000004c1c783b */ /* 0x000ea40000000200 */
[----:B------:R-:W-:Y:S02]  /*0c20*/  HMMA.16816.F32.BF16 R40, R36, R12, R40 ;  /* 0x0000000c2428723c */ /* 0x000fe40000041828 */
[----:B------:R-:W3:Y:S05]  /*0c30*/  LDSM.16.M88.4 R36, [R11+0x3000] ;  /* 0x003000000b24783b */ /* 0x000eea0000000200 */
[----:B------:R-:W-:-:S04]  /*0c40*/  LOP3.LUT R12, R51, 0x50, RZ, 0xfc, !PT ;  /* 0x00000050330c7812 */ /* 0x000fc800078efcff */
[----:B------:R-:W-:-:S04]  /*0c50*/  LOP3.LUT R12, R12, 0x10, R55, 0x78, !PT ;  /* 0x000000100c0c7812 */ /* 0x000fc800078e7837 */
[----:B------:R-:W-:Y:S01]  /*0c60*/  LOP3.LUT R12, R12, 0x20, R55, 0xf8, !PT ;  /* 0x000000200c0c7812 */ /* 0x000fe200078ef837 */
[----:B-1----:R-:W-:Y:S03]  /*0c70*/  HMMA.16816.F32.BF16 R24, R16, R22, R24 ;  /* 0x000000161018723c */ /* 0x002fe60000041818 */
[----:B------:R-:W-:-:S05]  /*0c80*/  LOP3.LUT R12, R5, R12, R49, 0xf6, !PT ;  /* 0x0000000c050c7212 */ /* 0x000fca00078ef631 */
[----:B------:R-:W-:Y:S01]  /*0c90*/  HMMA.16816.F32.BF16 R40, R16, R14, R40 ;  /* 0x0000000e1028723c */ /* 0x000fe20000041828 */
[----:B------:R-:W-:-:S05]  /*0ca0*/  IMAD.SHL.U32 R75, R12, 0x2, RZ ;  /* 0x000000020c4b7824 */ /* 0x000fca00078e00ff */
[----:B------:R-:W1:Y:S01]  /*0cb0*/  LDSM.16.M88.4 R12, [R75] ;  /* 0x000000004b0c783b */ /* 0x000e620000000200 */
[----:B------:R-:W-:Y:S01]  /*0cc0*/  LOP3.LUT R16, R45, 0x60, R50, 0x1e, !PT ;  /* 0x000000602d107812 */ /* 0x000fe200078e1e32 */
[----:B------:R-:W-:-:S03]  /*0cd0*/  IMAD.WIDE R44, R44, 0x2, RZ ;  /* 0x000000022c2c7825 */ /* 0x000fc600078e02ff */
[----:B------:R-:W-:-:S05]  /*0ce0*/  LOP3.LUT R16, R16, R5, RZ, 0xfc, !PT ;  /* 0x0000000510107212 */ /* 0x000fca00078efcff */
[C---:B--2---:R-:W-:Y:S07]  /*0cf0*/  HMMA.16816.F32.BF16 R24, R28.reuse, R32, R24 ;  /* 0x000000201c18723c */ /* 0x044fee0000041818 */
[----:B------:R-:W-:Y:S01]  /*0d00*/  IMAD R32, R47, 0x80, R48 ;  /* 0x000000802f207824 */ /* 0x000fe200078e0230 */
[----:B---3--:R-:W-:Y:S01]  /*0d10*/  HMMA.16816.F32.BF16 R28, R28, R36, R40 ;  /* 0x000000241c1c723c */ /* 0x008fe20000041828 */
[----:B------:R-:W-:Y:S02]  /*0d20*/  IMAD.SHL.U32 R33, R16, 0x2, RZ ;  /* 0x0000000210217824 */ /* 0x000fe400078e00ff */
[----:B------:R-:W-:-:S03]  /*0d30*/  IMAD.SHL.U32 R32, R32, 0x2, RZ ;  /* 0x0000000220207824 */ /* 0x000fc600078e00ff */
[----:B------:R-:W-:Y:S01]  /*0d40*/  LDSM.16.M88.4 R16, [R33] ;  /* 0x000000002110783b */ /* 0x000fe20000000200 */
[----:B------:R-:W-:-:S03]  /*0d50*/  LOP3.LUT R36, R54, 0xf, RZ, 0xc0, !PT ;  /* 0x0000000f36247812 */ /* 0x000fc600078ec0ff */
[----:B------:R-:W2:Y:S04]  /*0d60*/  LDSM.16.M88.4 R20, [R32+0x2000] ;  /* 0x002000002014783b */ /* 0x000ea80000000200 */
[----:B------:R-:W3:Y:S02]  /*0d70*/  LDSM.16.M88.4 R40, [R32+0x3000] ;  /* 0x003000002028783b */ /* 0x000ee40000000200 */
[C---:B-1----:R-:W-:Y:S07]  /*0d80*/  HMMA.16816.F32.BF16 R24, R12.reuse, R34, R24 ;  /* 0x000000220c18723c */ /* 0x042fee0000041818 */
[----:B------:R-:W-:Y:S01]  /*0d90*/  IMAD.WIDE.U32 R34, R36, 0x10, RZ ;  /* 0x0000001024227825 */ /* 0x000fe200078e00ff */
[----:B------:R-:W-:Y:S03]  /*0da0*/  HMMA.16816.F32.BF16 R28, R12, R38, R28 ;  /* 0x000000260c1c723c */ /* 0x000fe6000004181c */
[----:B------:R-:W-:Y:S01]  /*0db0*/  IMAD.WIDE R36, R10, 0x2, RZ ;  /* 0x000000020a247825 */ /* 0x000fe200078e02ff */
[----:B------:R-:W-:-:S03]  /*0dc0*/  LOP3.LUT R10, R46, R5, RZ, 0xfc, !PT ;  /* 0x000000052e0a7212 */ /* 0x000fc600078efcff */
[----:B------:R-:W-:Y:S01]  /*0dd0*/  IMAD.WIDE R12, R9, 0x2, RZ ;  /* 0x00000002090c7825 */ /* 0x000fe200078e02ff */
[----:B------:R-:W-:Y:S02]  /*0de0*/  LOP3.LUT R68, R34, R36, RZ, 0xfc, !PT ;  /* 0x0000002422447212 */ /* 0x000fe400078efcff */
[C---:B------:R-:W-:Y:S01]  /*0df0*/  LOP3.LUT R36, R35.reuse, R37, RZ, 0xfc, !PT ;  /* 0x0000002523247212 */ /* 0x040fe200078efcff */
[----:B------:R-:W-:Y:S01]  /*0e00*/  IMAD.WIDE R14, R2, 0x2, RZ ;  /* 0x00000002020e7825 */ /* 0x000fe200078e02ff */
[----:B------:R-:W-:Y:S02]  /*0e10*/  LOP3.LUT R66, R34, R12, RZ, 0xfc, !PT ;  /* 0x0000000c22427212 */ /* 0x000fe400078efcff */
[C---:B------:R-:W-:Y:S01]  /*0e20*/  LOP3.LUT R5, R35.reuse, R13, RZ, 0xfc, !PT ;  /* 0x0000000d23057212 */ /* 0x040fe200078efcff */
[----:B------:R-:W-:Y:S01]  /*0e30*/  IMAD.WIDE R12, R4, 0x2, RZ ;  /* 0x00000002040c7825 */ /* 0x000fe200078e02ff */
[----:B------:R-:W-:Y:S02]  /*0e40*/  LOP3.LUT R62, R34, R14, RZ, 0xfc, !PT ;  /* 0x0000000e223e7212 */ /* 0x000fe400078efcff */
[C---:B------:R-:W-:Y:S01]  /*0e50*/  LOP3.LUT R2, R35.reuse, R15, RZ, 0xfc, !PT ;  /* 0x0000000f23027212 */ /* 0x040fe200078efcff */
[----:B------:R-:W-:Y:S01]  /*0e60*/  IMAD.WIDE R14, R8, 0x2, RZ ;  /* 0x00000002080e7825 */ /* 0x000fe200078e02ff */
[----:B------:R-:W-:Y:S01]  /*0e70*/  LOP3.LUT R60, R34, R12, RZ, 0xfc, !PT ;  /* 0x0000000c223c7212 */ /* 0x000fe200078efcff */
[----:B--2---:R-:W-:Y:S01]  /*0e80*/  HMMA.16816.F32.BF16 R24, R16, R20, R24 ;  /* 0x000000141018723c */ /* 0x004fe20000041818 */
[----:B------:R-:W-:Y:S01]  /*0e90*/  LOP3.LUT R8, R35, R13, RZ, 0xfc, !PT ;  /* 0x0000000d23087212 */ /* 0x000fe200078efcff */
[----:B------:R-:W-:Y:S01]  /*0ea0*/  IMAD.WIDE R12, R7, 0x2, RZ ;  /* 0x00000002070c7825 */ /* 0x000fe200078e02ff */
[----:B------:R-:W-:-:S02]  /*0eb0*/  IADD3 R68, P6, R68, c[0x0][0x168], RZ ;  /* 0x00005a0044447a10 */ /* 0x000fc40007fde0ff */
[----:B------:R-:W-:Y:S01]  /*0ec0*/  LOP3.LUT R7, R34, R44, RZ, 0xfc, !PT ;  /* 0x0000002c22077212 */ /* 0x000fe200078efcff */
[----:B------:R-:W-:Y:S01]  /*0ed0*/  IMAD.WIDE R38, R0, 0x2, RZ ;  /* 0x0000000200267825 */ /* 0x000fe200078e02ff */
[C---:B------:R-:W-:Y:S01]  /*0ee0*/  LOP3.LUT R4, R34.reuse, R12, RZ, 0xfc, !PT ;  /* 0x0000000c22047212 */ /* 0x040fe200078efcff */
[----:B---3--:R-:W-:Y:S01]  /*0ef0*/  HMMA.16816.F32.BF16 R16, R16, R40, R28 ;  /* 0x000000281010723c */ /* 0x008fe2000004181c */
[----:B------:R-:W-:Y:S01]  /*0f00*/  LOP3.LUT R58, R34, R14, RZ, 0xfc, !PT ;  /* 0x0000000e223a7212 */ /* 0x000fe200078efcff */
[----:B------:R-:W-:Y:S01]  /*0f10*/  IMAD.SHL.U32 R0, R10, 0x2, RZ ;  /* 0x000000020a007824 */ /* 0x000fe200078e00ff */
[----:B------:R-:W-:Y:S01]  /*0f20*/  LOP3.LUT R64, R34, R38, RZ, 0xfc, !PT ;  /* 0x0000002622407212 */ /* 0x000fe200078efcff */
[----:B------:R-:W-:Y:S01]  /*0f30*/  IMAD.MOV.U32 R10, RZ, RZ, R53 ;  /* 0x000000ffff0a7224 */ /* 0x000fe200078e0035 */
[C---:B------:R-:W-:Y:S02]  /*0f40*/  LOP3.LUT R9, R35.reuse, R39, RZ, 0xfc, !PT ;  /* 0x0000002723097212 */ /* 0x040fe400078efcff */
[----:B------:R-:W-:-:S02]  /*0f50*/  LOP3.LUT R14, R35, R15, RZ, 0xfc, !PT ;  /* 0x0000000f230e7212 */ /* 0x000fc400078efcff */
[C---:B------:R-:W-:Y:S02]  /*0f60*/  LOP3.LUT R12, R35.reuse, R13, RZ, 0xfc, !PT ;  /* 0x0000000d230c7212 */ /* 0x040fe400078efcff */
[----:B------:R-:W-:Y:S02]  /*0f70*/  IADD3 R66, P5, R66, c[0x0][0x168], RZ ;  /* 0x00005a0042427a10 */ /* 0x000fe40007fbe0ff */
[----:B------:R-:W-:Y:S02]  /*0f80*/  IADD3 R34, P2, R4, c[0x0][0x160], RZ ;  /* 0x0000580004227a10 */ /* 0x000fe40007f5e0ff */
[----:B------:R-:W-:Y:S02]  /*0f90*/  IADD3.X R69, R36, c[0x0][0x16c], RZ, P6, !PT ;  /* 0x00005b0024457a10 */ /* 0x000fe400037fe4ff */
[----:B------:R-:W-:Y:S02]  /*0fa0*/  LOP3.LUT R35, R35, R45, RZ, 0xfc, !PT ;  /* 0x0000002d23237212 */ /* 0x000fe400078efcff */
[----:B------:R-:W-:Y:S01]  /*0fb0*/  IADD3 R4, P6, R7, c[0x0][0x160], RZ ;  /* 0x0000580007047a10 */ /* 0x000fe20007fde0ff */
[----:B------:R-:W-:Y:S01]  /*0fc0*/  IMAD.MOV.U32 R7, RZ, RZ, R52 ;  /* 0x000000ffff077224 */ /* 0x000fe200078e0034 */
[----:B------:R-:W-:-:S02]  /*0fd0*/  IADD3 R58, P3, R58, c[0x0][0x160], RZ ;  /* 0x000058003a3a7a10 */ /* 0x000fc40007f7e0ff */
[----:B------:R-:W-:Y:S02]  /*0fe0*/  IADD3.X R67, R5, c[0x0][0x16c], RZ, P5, !PT ;  /* 0x00005b0005437a10 */ /* 0x000fe40002ffe4ff */
[----:B------:R-:W-:Y:S02]  /*0ff0*/  IADD3.X R5, R35, c[0x0][0x164], RZ, P6, !PT ;  /* 0x0000590023057a10 */ /* 0x000fe400037fe4ff */
[----:B------:R-:W-:Y:S02]  /*1000*/  IADD3.X R59, R14, c[0x0][0x164], RZ, P3, !PT ;  /* 0x000059000e3b7a10 */ /* 0x000fe40001ffe4ff */
[----:B------:R-:W-:Y:S02]  /*1010*/  IADD3.X R35, R12, c[0x0][0x164], RZ, P2, !PT ;  /* 0x000059000c237a10 */ /* 0x000fe400017fe4ff */
[----:B------:R-:W1:Y:S04]  /*1020*/  LDSM.16.M88.4 R12, [R0] ;  /* 0x00000000000c783b */ /* 0x000e680000000200 */
[----:B------:R-:W-:Y:S01]  /*1030*/  BAR.SYNC.DEFER_BLOCKING 0x0 ;  /* 0x0000000000007b1d */ /* 0x000fe20000010000 */
[----:B------:R-:W-:-:S02]  /*1040*/  IADD3 R60, P1, R60, c[0x0][0x160], RZ ;  /* 0x000058003c3c7a10 */ /* 0x000fc40007f3e0ff */
[----:B------:R-:W-:Y:S02]  /*1050*/  IADD3 R62, P0, R62, c[0x0][0x168], RZ ;  /* 0x00005a003e3e7a10 */ /* 0x000fe40007f1e0ff */
[----:B------:R-:W-:Y:S02]  /*1060*/  IADD3 R64, P4, R64, c[0x0][0x168], RZ ;  /* 0x00005a0040407a10 */ /* 0x000fe40007f9e0ff */
[----:B------:R-:W-:Y:S02]  /*1070*/  IADD3.X R61, R8, c[0x0][0x164], RZ, P1, !PT ;  /* 0x00005900083d7a10 */ /* 0x000fe40000ffe4ff */
[----:B------:R-:W-:Y:S02]  /*1080*/  IADD3.X R63, R2, c[0x0][0x16c], RZ, P0, !PT ;  /* 0x00005b00023f7a10 */ /* 0x000fe400007fe4ff */
[----:B------:R-:W-:Y:S02]  /*1090*/  IADD3.X R65, R9, c[0x0][0x16c], RZ, P4, !PT ;  /* 0x00005b0009417a10 */ /* 0x000fe400027fe4ff */
[----:B------:R-:W-:-:S05]  /*10a0*/  IADD3 R8, P0, R66, 0x1000, RZ ;  /* 0x0000100042087810 */ /* 0x000fca0007f1e0ff */
[----:B------:R-:W-:Y:S01]  /*10b0*/  IMAD.X R9, RZ, RZ, R67, P0 ;  /* 0x000000ffff097224 */ /* 0x000fe200000e0643 */
[----:B------:R-:W-:Y:S01]  /*10c0*/  @!PT LDS RZ, [RZ] ;  /* 0x00000000fffff984 */ /* 0x000fe20000000800 */
[----:B------:R-:W-:Y:S01]  /*10d0*/  @!PT LDS RZ, [RZ] ;  /* 0x00000000fffff984 */ /* 0x000fe20000000800 */
[----:B------:R-:W-:Y:S01]  /*10e0*/  @!PT LDS RZ, [RZ] ;  /* 0x00000000fffff984 */ /* 0x000fe20000000800 */
[----:B------:R2:W-:Y:S04]  /*10f0*/  LDGSTS.E.BYPASS.128 [R3], [R4.64+0x100] ;  /* 0x0000010004037fae */ /* 0x0005e8000b901c44 */
[----:B------:R3:W-:Y:S04]  /*1100*/  LDGSTS.E.BYPASS.128 [R3+0x800], [R34.64+0x100] ;  /* 0x0080010022037fae */ /* 0x0007e8000b901c44 */
[----:B------:R4:W-:Y:S04]  /*1110*/  LDGSTS.E.BYPASS.128 [R3+0x1000], [R58.64+0x100] ;  /* 0x010001003a037fae */ /* 0x0009e8000b901c44 */
[----:B------:R2:W-:Y:S01]  /*1120*/  LDGSTS.E.BYPASS.128 [R3+0x1800], [R60.64+0x100] ;  /* 0x018001003c037fae */ /* 0x0005e2000b901c44 */
[C---:B-1----:R-:W-:Y:S03]  /*1130*/  HMMA.16816.F32.BF16 R24, R12.reuse, R22, R24 ;  /* 0x000000160c18723c */ /* 0x042fe60000041818 */
[----:B------:R-:W0:Y:S04]  /*1140*/  LDGDEPBAR ;  /* 0x00000000000079af */ /* 0x000e280000000000 */
[----:B------:R1:W-:Y:S01]  /*1150*/  LDGSTS.E.BYPASS.128 [R3+0x2000], [R62.64+0x100] ;  /* 0x020001003e037fae */ /* 0x0003e2000b901c44 */
[----:B------:R-:W-:Y:S03]  /*1160*/  HMMA.16816.F32.BF16 R40, R12, R42, R16 ;  /* 0x0000002a0c28723c */ /* 0x000fe60000041810 */
[----:B------:R1:W-:Y:S04]  /*1170*/  LDGSTS.E.BYPASS.128 [R3+0x2800], [R64.64+0x100] ;  /* 0x0280010040037fae */ /* 0x0003e8000b901c44 */
[----:B------:R1:W-:Y:S04]  /*1180*/  LDGSTS.E.BYPASS.128 [R3+0x3000], [R66.64+0x100] ;  /* 0x0300010042037fae */ /* 0x0003e8000b901c44 */
[----:B------:R1:W-:Y:S04]  /*1190*/  LDGSTS.E.BYPASS.128 [R3+0x3800], [R68.64+0x100] ;  /* 0x0380010044037fae */ /* 0x0003e8000b901c44 */
[----:B------:R-:W0:Y:S01]  /*11a0*/  LDGDEPBAR ;  /* 0x00000000000079af */ /* 0x000e220000000000 */
[----:B------:R-:W-:-:S04]  /*11b0*/  DEPBAR.LE SB0, 0x0 ;  /* 0x000080000000791a */ /* 0x000fc80000000000 */
[----:B------:R-:W-:Y:S06]  /*11c0*/  BAR.SYNC.DEFER_BLOCKING 0x0 ;  /* 0x0000000000007b1d */ /* 0x000fec0000010000 */
[----:B------:R-:W-:Y:S04]  /*11d0*/  LDSM.16.M88.4 R20, [R70] ;  /* 0x000000004614783b */ /* 0x000fe80000000200 */
[----:B------:R-:W1:Y:S04]  /*11e0*/  LDSM.16.M88.4 R12, [R71+0x2000] ;  /* 0x00200000470c783b */ /* 0x000e680000000200 */
[----:B------:R-:W2:Y:S01]  /*11f0*/  LDSM.16.M88.4 R16, [R72+0x3000] ;  /* 0x003000004810783b */ /* 0x000ea20000000200 */
[C---:B-1----:R-:W-:Y:S08]  /*1200*/  HMMA.16816.F32.BF16 R24, R20.reuse, R12, R24 ;  /* 0x0000000c1418723c */ /* 0x042ff00000041818 */
[----:B--2---:R-:W-:Y:S01]  /*1210*/  HMMA.16816.F32.BF16 R40, R20, R16, R40 ;  /* 0x000000101428723c */ /* 0x004fe20000041828 */
[----:B------:R-:W1:-:S15]  /*1220*/  LDSM.16.M88.4 R20, [R73] ;  /* 0x000000004914783b */ /* 0x000e5e0000000200 */
[C---:B-1----:R-:W-:Y:S01]  /*1230*/  HMMA.16816.F32.BF16 R24, R20.reuse, R14, R24 ;  /* 0x0000000e1418723c */ /* 0x042fe20000041818 */
[----:B------:R-:W-:Y:S07]  /*1240*/  LDSM.16.M88.4 R12, [R6+0x2000] ;  /* 0x00200000060c783b */ /* 0x000fee0000000200 */
[----:B------:R-:W-:Y:S01]  /*1250*/  HMMA.16816.F32.BF16 R40, R20, R18, R40 ;  /* 0x000000121428723c */ /* 0x000fe20000041828 */
[----:B------:R-:W1:Y:S04]  /*1260*/  LDSM.16.M88.4 R20, [R74] ;  /* 0x000000004a14783b */ /* 0x000e680000000200 */
[----:B------:R-:W2:Y:S11]  /*1270*/  LDSM.16.M88.4 R16, [R6+0x3000] ;  /* 0x003000000610783b */ /* 0x000eb60000000200 */
        /* <DEDUP_REMOVED lines=18> */
[----:B------:R-:W1:Y:S04]  /*13a0*/  LDSM.16.M88.4 R20, [R0] ;  /* 0x000000000014783b */ /* 0x000e680000000200 */
[----:B------:R-:W-:Y:S06]  /*13b0*/  BAR.SYNC.DEFER_BLOCKING 0x0 ;  /* 0x0000000000007b1d */ /* 0x000fec0000010000 */
        /* <DEDUP_REMOVED lines=211> */
[----:B------:R-:W2:Y:S04]  /*20f0*/  LDSM.16.M88.4 R16, [R72+0x3000] ;  /* 0x003000004810783b */ /* 0x000ea80000000200 */
[----:B------:R-:W-:Y:S01]  /*2100*/  LDSM.16.M88.4 R36, [R32+0x2000] ;  /* 0x002000002024783b */ /* 0x000fe20000000200 */
        /* <DEDUP_REMOVED lines=15> */
[----:B------:R-:W2:-:S15]  /*2200*/  LDSM.16.M88.4 R16, [R11+0x2000] ;  /* 0x002000000b10783b */ /* 0x000e9e0000000200 */
[----:B------:R-:W-:-:S04]  /*2210*/  NOP ;  /* 0x0000000000007918 */ /* 0x000fc80000000000 */
[C---:B-1----:R-:W-:Y:S08]  /*2220*/  HMMA.16816.F32.BF16 R40, R20.reuse, R12, R40 ;  /* 0x0000000c1428723c */ /* 0x042ff00000041828 */
[----:B--2---:R-:W-:Y:S01]  /*2230*/  HMMA.16816.F32.BF16 R24, R20, R16, R24 ;  /* 0x000000101418723c */ /* 0x004fe20000041818 */
[----:B------:R-:W1:-:S15]  /*2240*/  LDSM.16.M88.4 R20, [R75] ;  /* 0x000000004b14783b */ /* 0x000e5e0000000200 */
[----:B------:R-:W-:-:S08]  /*2250*/  NOP ;  /* 0x0000000000007918 */ /* 0x000fd00000000000 */
[C---:B-1----:R-:W-:Y:S01]  /*2260*/  HMMA.16816.F32.BF16 R24, R20.reuse, R18, R24 ;  /* 0x000000121418723c */ /* 0x042fe20000041818 */
[----:B------:R-:W1:Y:S07]  /*2270*/  LDSM.16.M88.4 R16, [R33] ;  /* 0x000000002110783b */ /* 0x000e6e0000000200 */
[----:B------:R-:W-:Y:S01]  /*2280*/  HMMA.16816.F32.BF16 R20, R20, R14, R40 ;  /* 0x0000000e1414723c */ /* 0x000fe20000041828 */
[----:B------:R-:W2:-:S15]  /*2290*/  LDSM.16.M88.4 R12, [R32+0x3000] ;  /* 0x00300000200c783b */ /* 0x000e9e0000000200 */
        /* <DEDUP_REMOVED lines=24> */
[----:B------:R-:W2:Y:S04]  /*2420*/  LDSM.16.M88.4 R36, [R73] ;  /* 0x000000004924783b */ /* 0x000ea80000000200 */
[----:B------:R-:W-:Y:S04]  /*2430*/  LDSM.16.M88.4 R12, [R6+0x2000] ;  /* 0x00200000060c783b */ /* 0x000fe80000000200 */
[----:B------:R-:W-:Y:S01]  /*2440*/  LDSM.16.M88.4 R16, [R6+0x3000] ;  /* 0x003000000610783b */ /* 0x000fe20000000200 */
[C---:B-1----:R-:W-:Y:S08]  /*2450*/  HMMA.16816.F32.BF16 R40, R44.reuse, R24, R40 ;  /* 0x000000182c28723c */ /* 0x042ff00000041828 */
[----:B--2---:R-:W-:Y:S01]  /*2460*/  HMMA.16816.F32.BF16 R44, R44, R28, R20 ;  /* 0x0000001c2c2c723c */ /* 0x004fe20000041814 */
[----:B------:R-:W1:-:S15]  /*2470*/  LDSM.16.M88.4 R20, [R74] ;  /* 0x000000004a14783b */ /* 0x000e5e0000000200 */
[C---:B------:R-:W-:Y:S01]  /*2480*/  HMMA.16816.F32.BF16 R40, R36.reuse, R26, R40 ;  /* 0x0000001a2428723c */ /* 0x040fe20000041828 */
[----:B------:R-:W-:Y:S07]  /*2490*/  LDSM.16.M88.4 R24, [R11+0x3000] ;  /* 0x003000000b18783b */ /* 0x000fee0000000200 */
[----:B------:R-:W-:Y:S01]  /*24a0*/  HMMA.16816.F32.BF16 R44, R36, R30, R44 ;  /* 0x0000001e242c723c */ /* 0x000fe2000004182c */
[----:B------:R-:W2:-:S15]  /*24b0*/  LDSM.16.M88.4 R36, [R77] ;  /* 0x000000004d24783b */ /* 0x000e9e0000000200 */
[C---:B-1----:R-:W-:Y:S01]  /*24c0*/  HMMA.16816.F32.BF16 R28, R20.reuse, R12, R40 ;  /* 0x0000000c141c723c */ /* 0x042fe20000041828 */
[----:B------:R-:W-:Y:S07]  /*24d0*/  LDSM.16.M88.4 R40, [R76] ;  /* 0x000000004c28783b */ /* 0x000fee0000000200 */
[----:B------:R-:W-:Y:S01]  /*24e0*/  HMMA.16816.F32.BF16 R44, R20, R16, R44 ;  /* 0x00000010142c723c */ /* 0x000fe2000004182c */
[----:B------:R-:W1:-:S15]  /*24f0*/  LDSM.16.M88.4 R20, [R11+0x2000] ;  /* 0x002000000b14783b */ /* 0x000e5e0000000200 */
[C---:B--2---:R-:W-:Y:S01]  /*2500*/  HMMA.16816.F32.BF16 R28, R36.reuse, R14, R28 ;  /* 0x0000000e241c723c */ /* 0x044fe2000004181c */
[----:B------:R-:W2:Y:S07]  /*2510*/  LDSM.16.M88.4 R12, [R75] ;  /* 0x000000004b0c783b */ /* 0x000eae0000000200 */
[----:B------:R-:W-:Y:S01]  /*2520*/  HMMA.16816.F32.BF16 R44, R36, R18, R44 ;  /* 0x00000012242c723c */ /* 0x000fe2000004182c */
[----:B------:R-:W-:-:S15]  /*2530*/  LDSM.16.M88.4 R36, [R33] ;  /* 0x000000002124783b */ /* 0x000fde0000000200 */
[C---:B-1----:R-:W-:Y:S01]  /*2540*/  HMMA.16816.F32.BF16 R16, R40.reuse, R20, R28 ;  /* 0x000000142810723c */ /* 0x042fe2000004181c */
[----:B------:R-:W-:Y:S07]  /*2550*/  LDSM.16.M88.4 R28, [R32+0x3000] ;  /* 0x00300000201c783b */ /* 0x000fee0000000200 */
[----:B------:R-:W-:Y:S01]  /*2560*/  HMMA.16816.F32.BF16 R40, R40, R24, R44 ;  /* 0x000000182828723c */ /* 0x000fe2000004182c */
[----:B------:R-:W1:Y:S06]  /*2570*/  LDSM.16.M88.4 R44, [R32+0x2000] ;  /* 0x00200000202c783b */ /* 0x000e6c0000000200 */
[----:B------:R-:W-:-:S05]  /*2580*/  IADD3 R24, P6, R4, 0x1000, RZ ;  /* 0x0000100004187810 */ /* 0x000fca0007fde0ff */
[----:B------:R-:W-:Y:S01]  /*2590*/  IMAD.X R25, RZ, RZ, R5, P6 ;  /* 0x000000ffff197224 */ /* 0x000fe200030e0605 */
[----:B------:R-:W-:-:S03]  /*25a0*/  IADD3 R20, P6, R68, 0x1000, RZ ;  /* 0x0000100044147810 */ /* 0x000fc60007fde0ff */
[----:B--2---:R-:W-:Y:S02]  /*25b0*/  HMMA.16816.F32.BF16 R16, R12, R22, R16 ;  /* 0x000000160c10723c */ /* 0x004fe40000041810 */
[----:B------:R-:W-:Y:S01]  /*25c0*/  IMAD.X R21, RZ, RZ, R69, P6 ;  /* 0x000000ffff157224 */ /* 0x000fe200030e0645 */
[----:B------:R-:W-:-:S04]  /*25d0*/  IADD3 R56, P6, R4, 0x2000, RZ ;  /* 0x0000200004387810 */ /* 0x000fc80007fde0ff */
[----:B------:R-:W-:Y:S01]  /*25e0*/  IADD3 R22, P4, R58, 0x1000, RZ ;  /* 0x000010003a167810 */ /* 0x000fe20007f9e0ff */
[----:B------:R-:W-:Y:S01]  /*25f0*/  HMMA.16816.F32.BF16 R40, R12, R26, R40 ;  /* 0x0000001a0c28723c */ /* 0x000fe20000041828 */
[----:B------:R-:W-:-:S03]  /*2600*/  IMAD.X R57, RZ, RZ, R5, P6 ;  /* 0x000000ffff397224 */ /* 0x000fc600030e0605 */
[----:B------:R-:W-:-:S03]  /*2610*/  IMAD.X R23, RZ, RZ, R59, P4 ;  /* 0x000000ffff177224 */ /* 0x000fc600020e063b */
[----:B------:R-:W-:Y:S02]  /*2620*/  IADD3 R14, P5, R34, 0x1000, RZ ;  /* 0x00001000220e7810 */ /* 0x000fe40007fbe0ff */
[----:B------:R-:W-:-:S03]  /*2630*/  IADD3 R12, P3, R60, 0x1000, RZ ;  /* 0x000010003c0c7810 */ /* 0x000fc60007f7e0ff */
[----:B------:R-:W-:Y:S01]  /*2640*/  IMAD.X R15, RZ, RZ, R35, P5 ;  /* 0x000000ffff0f7224 */ /* 0x000fe200028e0623 */
[----:B---3--:R-:W-:Y:S01]  /*2650*/  IADD3 R34, P5, R34, 0x2000, RZ ;  /* 0x0000200022227810 */ /* 0x008fe20007fbe0ff */
[----:B------:R-:W-:Y:S02]  /*2660*/  IMAD.X R13, RZ, RZ, R61, P3 ;  /* 0x000000ffff0d7224 */ /* 0x000fe400018e063d */
[----:B-1----:R-:W-:Y:S02]  /*2670*/  HMMA.16816.F32.BF16 R48, R36, R44, R16 ;  /* 0x0000002c2430723c */ /* 0x002fe40000041810 */
[----:B------:R-:W-:-:S05]  /*2680*/  IMAD.X R35, RZ, RZ, R35, P5 ;  /* 0x000000ffff237224 */ /* 0x000fca00028e0623 */
[----:B------:R-:W-:Y:S01]  /*2690*/  IADD3 R16, P2, R62, 0x1000, RZ ;  /* 0x000010003e107810 */ /* 0x000fe20007f5e0ff */
[----:B------:R-:W-:Y:S01]  /*26a0*/  HMMA.16816.F32.BF16 R36, R36, R28, R40 ;  /* 0x0000001c2424723c */ /* 0x000fe20000041828 */
[----:B------:R-:W1:Y:S04]  /*26b0*/  LDSM.16.M88.4 R40, [R0] ;  /* 0x000000000028783b */ /* 0x000e680000000200 */
[----:B------:R-:W-:Y:S01]  /*26c0*/  BAR.SYNC.DEFER_BLOCKING 0x0 ;  /* 0x0000000000007b1d */ /* 0x000fe20000010000 */
[----:B------:R-:W-:Y:S01]  /*26d0*/  IADD3 R18, P1, R64, 0x1000, RZ ;  /* 0x0000100040127810 */ /* 0x000fe20007f3e0ff */
[----:B------:R-:W-:Y:S01]  /*26e0*/  IMAD.X R17, RZ, RZ, R63, P2 ;  /* 0x000000ffff117224 */ /* 0x000fe200010e063f */
[----:B------:R-:W-:-:S03]  /*26f0*/  IADD3 R4, P2, R62, 0x2000, RZ ;  /* 0x000020003e047810 */ /* 0x000fc60007f5e0ff */
[----:B------:R-:W-:Y:S01]  /*2700*/  IMAD.X R19, RZ, RZ, R65, P1 ;  /* 0x000000ffff137224 */ /* 0x000fe200008e0641 */
[----:B------:R-:W2:Y:S01]  /*2710*/  S2R R62, SR_TID.X ;  /* 0x00000000003e7919 */ /* 0x000ea20000002100 */
[----:B------:R-:W-:-:S03]  /*2720*/  IMAD.X R5, RZ, RZ, R63, P2 ;  /* 0x000000ffff057224 */ /* 0x000fc600010e063f */
[----:B------:R-:W-:Y:S01]  /*2730*/  @!PT LDS RZ, [RZ] ;  /* 0x00000000fffff984 */ /* 0x000fe20000000800 */
[----:B------:R-:W-:Y:S01]  /*2740*/  @!PT LDS RZ, [RZ] ;  /* 0x00000000fffff984 */ /* 0x000fe20000000800 */
[----:B------:R-:W-:Y:S01]  /*2750*/  @!PT LDS RZ, [RZ] ;  /* 0x00000000fffff984 */ /* 0x000fe20000000800 */
[----:B------:R3:W-:Y:S04]  /*2760*/  LDGSTS.E.BYPASS.128 [R3], [R24.64+-0x800] ;  /* 0x0000080018037fae */ /* 0x0007e8000b901c44 */
[----:B------:R3:W-:Y:S01]  /*2770*/  LDGSTS.E.BYPASS.128 [R3+0x800], [R14.64+-0x800] ;  /* 0x008008000e037fae */ /* 0x0007e2000b901c44 */
[----:B--2---:R-:W-:-:S03]  /*2780*/  IMAD.SHL.U32 R2, R62, 0x2, RZ ;  /* 0x000000023e027824 */ /* 0x004fc600078e00ff */
[----:B------:R2:W-:Y:S01]  /*2790*/  LDGSTS.E.BYPASS.128 [R3+0x1000], [R22.64+-0x800] ;  /* 0x0100080016037fae */ /* 0x0005e2000b901c44 */
[----:B------:R-:W-:-:S03]  /*27a0*/  LOP3.LUT R63, R62, 0x40, RZ, 0xc0, !PT ;  /* 0x000000403e3f7812 */ /* 0x000fc600078ec0ff */
[----:B------:R3:W-:Y:S01]  /*27b0*/  LDGSTS.E.BYPASS.128 [R3+0x1800], [R12.64+-0x800] ;  /* 0x018008000c037fae */ /* 0x0007e2000b901c44 */
[C---:B-1----:R-:W-:Y:S01]  /*27c0*/  HMMA.16816.F32.BF16 R44, R40.reuse, R46, R48 ;  /* 0x0000002e282c723c */ /* 0x042fe20000041830 */
[----:B------:R-:W-:Y:S02]  /*27d0*/  LOP3.LUT R2, R2, 0x6, RZ, 0xc0, !PT ;  /* 0x0000000602027812 */ /* 0x000fe400078ec0ff */
[----:B------:R-:W0:Y:S04]  /*27e0*/  LDGDEPBAR ;  /* 0x00000000000079af */ /* 0x000e280000000000 */
[----:B------:R1:W-:Y:S01]  /*27f0*/  LDGSTS.E.BYPASS.128 [R3+0x2000], [R16.64+-0x800] ;  /* 0x0200080010037fae */ /* 0x0003e2000b901c44 */
[----:B------:R-:W-:Y:S03]  /*2800*/  HMMA.16816.F32.BF16 R28, R40, R30, R36 ;  /* 0x0000001e281c723c */ /* 0x000fe60000041824 */
[----:B------:R1:W-:Y:S04]  /*2810*/  LDGSTS.E.BYPASS.128 [R3+0x2800], [R18.64+-0x800] ;  /* 0x0280080012037fae */ /* 0x0003e8000b901c44 */
[----:B------:R1:W-:Y:S04]  /*2820*/  LDGSTS.E.BYPASS.128 [R3+0x3000], [R8.64+-0x800] ;  /* 0x0300080008037fae */ /* 0x0003e8000b901c44 */
[----:B------:R2:W-:Y:S04]  /*2830*/  LDGSTS.E.BYPASS.128 [R3+0x3800], [R20.64+-0x800] ;  /* 0x0380080014037fae */ /* 0x0005e8000b901c44 */
        /* <DEDUP_REMOVED lines=37> */
[----:B------:R2:W-:Y:S04]  /*2a90*/  LDGSTS.E.BYPASS.128 [R3], [R24.64+-0x700] ;  /* 0x0000090018037fae */ /* 0x0005e8000b901c44 */
[----:B------:R3:W-:Y:S04]  /*2aa0*/  LDGSTS.E.BYPASS.128 [R3+0x800], [R14.64+-0x700] ;  /* 0x008009000e037fae */ /* 0x0007e8000b901c44 */
[----:B------:R2:W-:Y:S04]  /*2ab0*/  LDGSTS.E.BYPASS.128 [R3+0x1000], [R22.64+-0x700] ;  /* 0x0100090016037fae */ /* 0x0005e8000b901c44 */
[----:B------:R3:W-:Y:S01]  /*2ac0*/  LDGSTS.E.BYPASS.128 [R3+0x1800], [R12.64+-0x700] ;  /* 0x018009000c037fae */ /* 0x0007e2000b901c44 */
[C---:B-1----:R-:W-:Y:S03]  /*2ad0*/  HMMA.16816.F32.BF16 R44, R40.reuse, R46, R48 ;  /* 0x0000002e282c723c */ /* 0x042fe60000041830 */
        /* <DEDUP_REMOVED lines=304> */
[----:B------:R-:W-:Y:S07]  /*3de0*/  LDSM.16.M88.4 R44, [R74] ;  /* 0x000000004a2c783b */ /* 0x000fee0000000200 */
[----:B------:R-:W-:Y:S01]  /*3df0*/  HMMA.16816.F32.BF16 R48, R36, R50, R28 ;  /* 0x000000322430723c */ /* 0x000fe2000004181c */
[----:B------:R-:W1:Y:S04]  /*3e00*/  LDSM.16.M88.4 R28, [R6+0x2000] ;  /* 0x00200000061c783b */ /* 0x000e680000000200 */
        /* <DEDUP_REMOVED lines=24> */
[----:B------:R2:W-:Y:S04]  /*3f90*/  LDGSTS.E.BYPASS.128 [R3], [R24.64] ;  /* 0x0000000018037fae */ /* 0x0005e8000b901c44 */
[----:B------:R3:W-:Y:S04]  /*3fa0*/  LDGSTS.E.BYPASS.128 [R3+0x800], [R14.64] ;  /* 0x008000000e037fae */ /* 0x0007e8000b901c44 */
[----:B------:R2:W-:Y:S04]  /*3fb0*/  LDGSTS.E.BYPASS.128 [R3+0x1000], [R22.64] ;  /* 0x0100000016037fae */ /* 0x0005e8000b901c44 */
[----:B------:R3:W-:Y:S01]  /*3fc0*/  LDGSTS.E.BYPASS.128 [R3+0x1800], [R12.64] ;  /* 0x018000000c037fae */ /* 0x0007e2000b901c44 */
[C---:B-1----:R-:W-:Y:S03]  /*3fd0*/  HMMA.16816.F32.BF16 R40, R36.reuse, R30, R40 ;  /* 0x0000001e2428723c */ /* 0x042fe60000041828 */
[----:B------:R-:W0:Y:S04]  /*3fe0*/  LDGDEPBAR ;  /* 0x00000000000079af */ /* 0x000e280000000000 */
[----:B------:R1:W-:Y:S01]  /*3ff0*/  LDGSTS.E.BYPASS.128 [R3+0x2000], [R16.64] ;  /* 0x0200000010037fae */ /* 0x0003e2000b901c44 */
[----:B------:R-:W-:Y:S03]  /*4000*/  HMMA.16816.F32.BF16 R48, R36, R46, R48 ;  /* 0x0000002e2430723c */ /* 0x000fe60000041830 */
[----:B------:R1:W-:Y:S04]  /*4010*/  LDGSTS.E.BYPASS.128 [R3+0x2800], [R18.64] ;  /* 0x0280000012037fae */ /* 0x0003e8000b901c44 */
[----:B------:R1:W-:Y:S04]  /*4020*/  LDGSTS.E.BYPASS.128 [R3+0x3000], [R8.64] ;  /* 0x0300000008037fae */ /* 0x0003e8000b901c44 */
[----:B------:R2:W-:Y:S04]  /*4030*/  LDGSTS.E.BYPASS.128 [R3+0x3800], [R20.64] ;  /* 0x0380000014037fae */ /* 0x0005e8000b901c44 */
        /* <DEDUP_REMOVED lines=337> */
[----:B-1----:R-:W-:Y:S01]  /*5550*/  IADD3 R8, P4, R58, 0x2000, RZ ;  /* 0x000020003a087810 */ /* 0x002fe20007f9e0ff */
[----:B----4-:R-:W-:-:S04]  /*5560*/  IMAD.SHL.U32 R58, R62, 0x8, RZ ;  /* 0x000000083e3a7824 */ /* 0x010fc800078e00ff */
[----:B------:R-:W-:Y:S02]  /*5570*/  IMAD.X R9, RZ, RZ, R59, P4 ;  /* 0x000000ffff097224 */ /* 0x000fe400020e063b */
[----:B------:R-:W-:Y:S02]  /*5580*/  IMAD.MOV.U32 R59, RZ, RZ, R7 ;  /* 0x000000ffff3b7224 */ /* 0x000fe400078e0007 */
[----:B------:R-:W1:Y:S01]  /*5590*/  S2R R7, SR_TID.X ;  /* 0x0000000000077919 */ /* 0x000e620000002100 */
[----:B------:R-:W-:-:S04]  /*55a0*/  DEPBAR.LE SB0, 0x0 ;  /* 0x000080000000791a */ /* 0x000fc80000000000 */
[----:B------:R-:W-:Y:S06]  /*55b0*/  BAR.SYNC.DEFER_BLOCKING 0x0 ;  /* 0x0000000000007b1d */ /* 0x000fec0000010000 */
[----:B------:R-:W-:Y:S04]  /*55c0*/  LDSM.16.M88.4 R16, [R70] ;  /* 0x000000004610783b */ /* 0x000fe80000000200 */
[----:B---3--:R-:W3:Y:S04]  /*55d0*/  LDSM.16.M88.4 R12, [R71+0x2000] ;  /* 0x00200000470c783b */ /* 0x008ee80000000200 */
[----:B--2---:R-:W2:Y:S04]  /*55e0*/  LDSM.16.M88.4 R20, [R72+0x3000] ;  /* 0x003000004814783b */ /* 0x004ea80000000200 */
[----:B------:R-:W4:Y:S04]  /*55f0*/  LDSM.16.M88.4 R24, [R73] ;  /* 0x000000004918783b */ /* 0x000f280000000200 */
[----:B------:R-:W-:Y:S04]  /*5600*/  LDSM.16.M88.4 R28, [R74] ;  /* 0x000000004a1c783b */ /* 0x000fe80000000200 */
[----:B------:R-:W1:Y:S04]  /*5610*/  LDSM.16.M88.4 R36, [R6+0x2000] ;  /* 0x002000000624783b */ /* 0x000e680000000200 */
[----:B------:R-:W-:Y:S01]  /*5620*/  LDSM.16.M88.4 R52, [R75] ;  /* 0x000000004b34783b */ /* 0x000fe20000000200 */
[C---:B---3--:R-:W-:Y:S08]  /*5630*/  HMMA.16816.F32.BF16 R44, R16.reuse, R12, R40 ;  /* 0x0000000c102c723c */ /* 0x048ff00000041828 */
[----:B--2---:R-:W-:Y:S01]  /*5640*/  HMMA.16816.F32.BF16 R40, R16, R20, R48 ;  /* 0x000000141028723c */ /* 0x004fe20000041830 */
[----:B------:R-:W-:Y:S04]  /*5650*/  LDSM.16.M88.4 R16, [R77] ;  /* 0x000000004d10783b */ /* 0x000fe80000000200 */
[----:B------:R-:W-:Y:S11]  /*5660*/  LDSM.16.M88.4 R48, [R0] ;  /* 0x000000000030783b */ /* 0x000ff60000000200 */
[C---:B----4-:R-:W-:Y:S01]  /*5670*/  HMMA.16816.F32.BF16 R44, R24.reuse, R14, R44 ;  /* 0x0000000e182c723c */ /* 0x050fe2000004182c */
[----:B------:R-:W2:Y:S07]  /*5680*/  LDSM.16.M88.4 R12, [R6+0x3000] ;  /* 0x00300000060c783b */ /* 0x000eae0000000200 */
[----:B------:R-:W-:Y:S01]  /*5690*/  HMMA.16816.F32.BF16 R20, R24, R22, R40 ;  /* 0x000000161814723c */ /* 0x000fe20000041828 */
[----:B------:R-:W-:Y:S04]  /*56a0*/  LDSM.16.M88.4 R24, [R76] ;  /* 0x000000004c18783b */ /* 0x000fe80000000200 */
[----:B------:R-:W3:Y:S11]  /*56b0*/  LDSM.16.M88.4 R40, [R11+0x2000] ;  /* 0x002000000b28783b */ /* 0x000ef60000000200 */
[C---:B-1----:R-:W-:Y:S08]  /*56c0*/  HMMA.16816.F32.BF16 R44, R28.reuse, R36, R44 ;  /* 0x000000241c2c723c */ /* 0x042ff0000004182c */
[----:B--2---:R-:W-:Y:S01]  /*56d0*/  HMMA.16816.F32.BF16 R20, R28, R12, R20 ;  /* 0x0000000c1c14723c */ /* 0x004fe20000041814 */
[----:B------:R-:W-:Y:S06]  /*56e0*/  LDSM.16.M88.4 R28, [R33] ;  /* 0x00000000211c783b */ /* 0x000fec0000000200 */
[----:B------:R-:W-:-:S09]  /*56f0*/  IADD3 R12, P1, R64, 0x2000, RZ ;  /* 0x00002000400c7810 */ /* 0x000fd20007f3e0ff */
[----:B------:R-:W-:Y:S01]  /*5700*/  HMMA.16816.F32.BF16 R44, R16, R38, R44 ;  /* 0x00000026102c723c */ /* 0x000fe2000004182c */
[----:B------:R-:W1:Y:S01]  /*5710*/  LDSM.16.M88.4 R36, [R11+0x3000] ;  /* 0x003000000b24783b */ /* 0x000e620000000200 */
[----:B------:R-:W-:-:S06]  /*5720*/  IMAD.X R13, RZ, RZ, R65, P1 ;  /* 0x000000ffff0d7224 */ /* 0x000fcc00008e0641 */
[----:B------:R-:W-:Y:S07]  /*5730*/  HMMA.16816.F32.BF16 R20, R16, R14, R20 ;  /* 0x0000000e1014723c */ /* 0x000fee0000041814 */
[----:B------:R-:W-:-:S09]  /*5740*/  IADD3 R18, P3, R60, 0x2000, RZ ;  /* 0x000020003c127810 */ /* 0x000fd20007f7e0ff */
[----:B---3--:R-:W-:Y:S01]  /*5750*/  HMMA.16816.F32.BF16 R44, R24, R40, R44 ;  /* 0x00000028182c723c */ /* 0x008fe2000004182c */
[----:B------:R-:W-:Y:S02]  /*5760*/  IADD3 R16, P0, R66, 0x2000, RZ ;  /* 0x0000200042107810 */ /* 0x000fe40007f1e0ff */
[----:B------:R-:W-:Y:S01]  /*5770*/  IADD3 R14, P6, R68, 0x2000, RZ ;  /* 0x00002000440e7810 */ /* 0x000fe20007fde0ff */
[----:B------:R-:W-:Y:S01]  /*5780*/  IMAD.X R19, RZ, RZ, R61, P3 ;  /* 0x000000ffff137224 */ /* 0x000fe200018e063d */
[----:B------:R-:W-:Y:S01]  /*5790*/  SHF.R.U32.HI R60, RZ, 0x2, R63 ;  /* 0x00000002ff3c7819 */ /* 0x000fe2000001163f */
[----:B------:R-:W-:Y:S02]  /*57a0*/  IMAD.X R17, RZ, RZ, R67, P0 ;  /* 0x000000ffff117224 */ /* 0x000fe400000e0643 */
[----:B------:R-:W-:Y:S02]  /*57b0*/  IMAD.X R15, RZ, RZ, R69, P6 ;  /* 0x000000ffff0f7224 */ /* 0x000fe400030e0645 */
[C---:B------:R-:W-:Y:S01]  /*57c0*/  IMAD.SHL.U32 R61, R7.reuse, 0x8, RZ ;  /* 0x00000008073d7824 */ /* 0x040fe200078e00ff */
[----:B------:R-:W-:-:S04]  /*57d0*/  LOP3.LUT R7, R7, 0x10, RZ, 0xc0, !PT ;  /* 0x0000001007077812 */ /* 0x000fc800078ec0ff */
[----:B------:R-:W-:Y:S01]  /*57e0*/  LOP3.LUT R61, R61, 0x20, RZ, 0xc0, !PT ;  /* 0x000000203d3d7812 */ /* 0x000fe200078ec0ff */
[----:B------:R-:W-:Y:S01]  /*57f0*/  IMAD R7, R7, 0x8, R2 ;  /* 0x0000000807077824 */ /* 0x000fe200078e0202 */
[----:B-1----:R-:W-:Y:S01]  /*5800*/  HMMA.16816.F32.BF16 R24, R24, R36, R20 ;  /* 0x000000241818723c */ /* 0x002fe20000041814 */
[----:B------:R-:W1:Y:S01]  /*5810*/  LDSM.16.M88.4 R20, [R32+0x2000] ;  /* 0x002000002014783b */ /* 0x000e620000000200 */
[----:B------:R-:W-:-:S04]  /*5820*/  LOP3.LUT R2, R58, 0x40, RZ, 0xc0, !PT ;  /* 0x000000403a027812 */ /* 0x000fc800078ec0ff */
[----:B------:R-:W-:Y:S02]  /*5830*/  IADD3 R7, R61, R7, R2 ;  /* 0x000000073d077210 */ /* 0x000fe40007ffe002 */
[----:B------:R-:W-:Y:S01]  /*5840*/  HMMA.16816.F32.BF16 R40, R52, R42, R44 ;  /* 0x0000002a3428723c */ /* 0x000fe2000004182c */
[----:B------:R-:W2:Y:S01]  /*5850*/  LDSM.16.M88.4 R44, [R32+0x3000] ;  /* 0x00300000202c783b */ /* 0x000ea20000000200 */
[--C-:B------:R-:W-:Y:S02]  /*5860*/  SHF.R.U32.HI R61, RZ, 0x2, R62.reuse ;  /* 0x00000002ff3d7819 */ /* 0x100fe4000001163e */
[----:B------:R-:W-:Y:S01]  /*5870*/  SHF.R.U32.HI R2, RZ, 0x2, R62 ;  /* 0x00000002ff027819 */ /* 0x000fe2000001163e */
[----:B------:R-:W-:Y:S01]  /*5880*/  BAR.SYNC.DEFER_BLOCKING 0x0 ;  /* 0x0000000000007b1d */ /* 0x000fe20000010000 */
[----:B------:R-:W-:Y:S02]  /*5890*/  LOP3.LUT R61, R61, 0x8, RZ, 0xc0, !PT ;  /* 0x000000083d3d7812 */ /* 0x000fe400078ec0ff */
[----:B------:R-:W-:-:S08]  /*58a0*/  LOP3.LUT R2, R60, 0xf, R2, 0xf8, !PT ;  /* 0x0000000f3c027812 */ /* 0x000fd000078ef802 */
[----:B------:R-:W-:Y:S01]  /*58b0*/  HMMA.16816.F32.BF16 R36, R52, R38, R24 ;  /* 0x000000263424723c */ /* 0x000fe20000041818 */
[----:B------:R-:W-:Y:S01]  /*58c0*/  @!PT LDS RZ, [RZ] ;  /* 0x00000000fffff984 */ /* 0x000fe20000000800 */
[----:B------:R-:W-:Y:S01]  /*58d0*/  @!PT LDS RZ, [RZ] ;  /* 0x00000000fffff984 */ /* 0x000fe20000000800 */
[----:B------:R-:W-:Y:S01]  /*58e0*/  @!PT LDS RZ, [RZ] ;  /* 0x00000000fffff984 */ /* 0x000fe20000000800 */
[----:B------:R3:W-:Y:S04]  /*58f0*/  LDGSTS.E.BYPASS.128 [R3], [R56.64+-0x800] ;  /* 0x0000080038037fae */ /* 0x0007e8000b901c44 */
[----:B------:R3:W-:Y:S03]  /*5900*/  LDGSTS.E.BYPASS.128 [R3+0x800], [R34.64+-0x800] ;  /* 0x0080080022037fae */ /* 0x0007e6000b901c44 */
[C---:B-1----:R-:W-:Y:S01]  /*5910*/  HMMA.16816.F32.BF16 R40, R28.reuse, R20, R40 ;  /* 0x000000141c28723c */ /* 0x042fe20000041828 */
[----:B------:R1:W-:Y:S04]  /*5920*/  LDGSTS.E.BYPASS.128 [R3+0x1000], [R8.64+-0x800] ;  /* 0x0100080008037fae */ /* 0x0003e8000b901c44 */
[----:B------:R3:W-:Y:S11]  /*5930*/  LDGSTS.E.BYPASS.128 [R3+0x1800], [R18.64+-0x800] ;  /* 0x0180080012037fae */ /* 0x0007f6000b901c44 */
[----:B--2---:R-:W-:Y:S01]  /*5940*/  HMMA.16816.F32.BF16 R28, R28, R44, R36 ;  /* 0x0000002c1c1c723c */ /* 0x004fe20000041824 */
[----:B------:R-:W0:Y:S04]  /*5950*/  LDGDEPBAR ;  /* 0x00000000000079af */ /* 0x000e280000000000 */
[----:B------:R2:W-:Y:S04]  /*5960*/  LDGSTS.E.BYPASS.128 [R3+0x2000], [R4.64+-0x800] ;  /* 0x0200080004037fae */ /* 0x0005e8000b901c44 */
[----:B------:R3:W-:Y:S04]  /*5970*/  LDGSTS.E.BYPASS.128 [R3+0x2800], [R12.64+-0x800] ;  /* 0x028008000c037fae */ /* 0x0007e8000b901c44 */
[----:B------:R3:W-:Y:S01]  /*5980*/  LDGSTS.E.BYPASS.128 [R3+0x3000], [R16.64+-0x800] ;  /* 0x0300080010037fae */ /* 0x0007e2000b901c44 */
[C---:B------:R-:W-:Y:S03]  /*5990*/  HMMA.16816.F32.BF16 R20, R48.reuse, R22, R40 ;  /* 0x000000163014723c */ /* 0x040fe60000041828 */
[----:B------:R3:W-:Y:S04]  /*59a0*/  LDGSTS.E.BYPASS.128 [R3+0x3800], [R14.64+-0x800] ;  /* 0x038008000e037fae */ /* 0x0007e8000b901c44 */
[----:B------:R-:W0:Y:S03]  /*59b0*/  LDGDEPBAR ;  /* 0x00000000000079af */ /* 0x000e260000000000 */
[----:B------:R-:W-:Y:S01]  /*59c0*/  HMMA.16816.F32.BF16 R28, R48, R46, R28 ;  /* 0x0000002e301c723c */ /* 0x000fe2000004181c */
[----:B------:R-:W-:-:S04]  /*59d0*/  DEPBAR.LE SB0, 0x0 ;  /* 0x000080000000791a */ /* 0x000fc80000000000 */
[----:B------:R-:W-:Y:S06]  /*59e0*/  BAR.SYNC.DEFER_BLOCKING 0x0 ;  /* 0x0000000000007b1d */ /* 0x000fec0000010000 */
[----:B------:R-:W-:Y:S04]  /*59f0*/  LDSM.16.M88.4 R24, [R70] ;  /* 0x000000004618783b */ /* 0x000fe80000000200 */
[----:B------:R-:W4:Y:S04]  /*5a00*/  LDSM.16.M88.4 R52, [R71+0x2000] ;  /* 0x002000004734783b */ /* 0x000f280000000200 */
[----:B------:R-:W1:Y:S04]  /*5a10*/  LDSM.16.M88.4 R36, [R72+0x3000] ;  /* 0x003000004824783b */ /* 0x000e680000000200 */
[----:B------:R-:W1:Y:S04]  /*5a20*/  LDSM.16.M88.4 R40, [R73] ;  /* 0x000000004928783b */ /* 0x000e680000000200 */
[----:B------:R-:W-:Y:S04]  /*5a30*/  LDSM.16.M88.4 R44, [R74] ;  /* 0x000000004a2c783b */ /* 0x000fe80000000200 */
[----:B------:R-:W2:Y:S01]  /*5a40*/  LDSM.16.M88.4 R48, [R6+0x2000] ;  /* 0x002000000630783b */ /* 0x000ea20000000200 */
[C---:B----4-:R-:W-:Y:S08]  /*5a50*/  HMMA.16816.F32.BF16 R20, R24.reuse, R52, R20 ;  /* 0x000000341814723c */ /* 0x050ff00000041814 */
[----:B-1----:R-:W-:Y:S01]  /*5a60*/  HMMA.16816.F32.BF16 R24, R24, R36, R28 ;  /* 0x000000241818723c */ /* 0x002fe2000004181c */
[----:B------:R-:W1:-:S15]  /*5a70*/  LDSM.16.M88.4 R28, [R6+0x3000] ;  /* 0x00300000061c783b */ /* 0x000e5e0000000200 */
[C---:B------:R-:W-:Y:S01]  /*5a80*/  HMMA.16816.F32.BF16 R52, R40.reuse, R54, R20 ;  /* 0x000000362834723c */ /* 0x040fe20000041814 */
[----:B------:R-:W4:Y:S07]  /*5a90*/  LDSM.16.M88.4 R20, [R77] ;  /* 0x000000004d14783b */ /* 0x000f2e0000000200 */
[----:B------:R-:W-:Y:S01]  /*5aa0*/  HMMA.16816.F32.BF16 R24, R40, R38, R24 ;  /* 0x000000262818723c */ /* 0x000fe20000041818 */
[----:B------:R-:W-:Y:S04]  /*5ab0*/  LDSM.16.M88.4 R36, [R76] ;  /* 0x000000004c24783b */ /* 0x000fe80000000200 */
[----:B------:R-:W3:Y:S11]  /*5ac0*/  LDSM.16.M88.4 R40, [R11+0x2000] ;  /* 0x002000000b28783b */ /* 0x000ef60000000200 */
[C---:B--2---:R-:W-:Y:S08]  /*5ad0*/  HMMA.16816.F32.BF16 R52, R44.reuse, R48, R52 ;  /* 0x000000302c34723c */ /* 0x044ff00000041834 */
[----:B-1----:R-:W-:Y:S01]  /*5ae0*/  HMMA.16816.F32.BF16 R44, R44, R28, R24 ;  /* 0x0000001c2c2c723c */ /* 0x002fe20000041818 */
[----:B------:R-:W1:-:S15]  /*5af0*/  LDSM.16.M88.4 R24, [R11+0x3000] ;  /* 0x003000000b18783b */ /* 0x000e5e0000000200 */
[C---:B----4-:R-:W-:Y:S01]  /*5b00*/  HMMA.16816.F32.BF16 R48, R20.reuse, R50, R52 ;  /* 0x000000321430723c */ /* 0x050fe20000041834 */
[----:B------:R-:W2:Y:S07]  /*5b10*/  LDSM.16.M88.4 R52, [R75] ;  /* 0x000000004b34783b */ /* 0x000eae0000000200 */
[----:B------:R-:W-:Y:S01]  /*5b20*/  HMMA.16816.F32.BF16 R44, R20, R30, R44 ;  /* 0x0000001e142c723c */ /* 0x000fe2000004182c */
[----:B------:R-:W-:Y:S04]  /*5b30*/  LDSM.16.M88.4 R28, [R33] ;  /* 0x00000000211c783b */ /* 0x000fe80000000200 */
[----:B------:R-:W4:Y:S11]  /*5b40*/  LDSM.16.M88.4 R20, [R32+0x2000] ;  /* 0x002000002014783b */ /* 0x000f360000000200 */
[C---:B---3--:R-:W-:Y:S08]  /*5b50*/  HMMA.16816.F32.BF16 R48, R36.reuse, R40, R48 ;  /* 0x000000282430723c */ /* 0x048ff00000041830 */
[----:B-1----:R-:W-:Y:S01]  /*5b60*/  HMMA.16816.F32.BF16 R36, R36, R24, R44 ;  /* 0x000000182424723c */ /* 0x002fe2000004182c */
[----:B------:R-:W1:-:S15]  /*5b70*/  LDSM.16.M88.4 R44, [R32+0x3000] ;  /* 0x00300000202c783b */ /* 0x000e5e0000000200 */
[C---:B--2---:R-:W-:Y:S01]  /*5b80*/  HMMA.16816.F32.BF16 R40, R52.reuse, R42, R48 ;  /* 0x0000002a3428723c */ /* 0x044fe20000041830 */
[----:B------:R-:W2:Y:S04]  /*5b90*/  LDSM.16.M88.4 R48, [R0] ;  /* 0x000000000030783b */ /* 0x000ea80000000200 */
[----:B------:R-:W-:Y:S03]  /*5ba0*/  BAR.SYNC.DEFER_BLOCKING 0x0 ;  /* 0x0000000000007b1d */ /* 0x000fe60000010000 */
[----:B------:R-:W-:-:S15]  /*5bb0*/  HMMA.16816.F32.BF16 R36, R52, R26, R36 ;  /* 0x0000001a3424723c */ /* 0x000fde0000041824 */
[----:B------:R-:W-:-:S01]  /*5bc0*/  NOP ;  /* 0x0000000000007918 */ /* 0x000fc20000000000 */
[C---:B----4-:R-:W-:Y:S01]  /*5bd0*/  HMMA.16816.F32.BF16 R40, R28.reuse, R20, R40 ;  /* 0x000000141c28723c */ /* 0x050fe20000041828 */
[----:B------:R-:W-:Y:S01]  /*5be0*/  @!PT LDS RZ, [RZ] ;  /* 0x00000000fffff984 */ /* 0x000fe20000000800 */
[----:B------:R-:W-:Y:S01]  /*5bf0*/  @!PT LDS RZ, [RZ] ;  /* 0x00000000fffff984 */ /* 0x000fe20000000800 */
[----:B------:R-:W-:Y:S01]  /*5c00*/  @!PT LDS RZ, [RZ] ;  /* 0x00000000fffff984 */ /* 0x000fe20000000800 */
[----:B------:R3:W-:Y:S07]  /*5c10*/  LDGSTS.E.BYPASS.128 [R3], [R56.64+-0x700] ;  /* 0x0000090038037fae */ /* 0x0007ee000b901c44 */
[----:B-1----:R-:W-:Y:S01]  /*5c20*/  HMMA.16816.F32.BF16 R28, R28, R44, R36 ;  /* 0x0000002c1c1c723c */ /* 0x002fe20000041824 */
[----:B------:R3:W-:Y:S04]  /*5c30*/  LDGSTS.E.BYPASS.128 [R3+0x800], [R34.64+-0x700] ;  /* 0x0080090022037fae */ /* 0x0007e8000b901c44 */
[----:B------:R1:W-:Y:S04]  /*5c40*/  LDGSTS.E.BYPASS.128 [R3+0x1000], [R8.64+-0x700] ;  /* 0x0100090008037fae */ /* 0x0003e8000b901c44 */
[----:B------:R3:W-:Y:S04]  /*5c50*/  LDGSTS.E.BYPASS.128 [R3+0x1800], [R18.64+-0x700] ;  /* 0x0180090012037fae */ /* 0x0007e8000b901c44 */
[----:B------:R-:W0:Y:S03]  /*5c60*/  LDGDEPBAR ;  /* 0x00000000000079af */ /* 0x000e260000000000 */
[C---:B--2---:R-:W-:Y:S01]  /*5c70*/  HMMA.16816.F32.BF16 R20, R48.reuse, R22, R40 ;  /* 0x000000163014723c */ /* 0x044fe20000041828 */
[----:B------:R2:W-:Y:S04]  /*5c80*/  LDGSTS.E.BYPASS.128 [R3+0x2000], [R4.64+-0x700] ;  /* 0x0200090004037fae */ /* 0x0005e8000b901c44 */
[----:B------:R3:W-:Y:S03]  /*5c90*/  LDGSTS.E.BYPASS.128 [R3+0x2800], [R12.64+-0x700] ;  /* 0x028009000c037fae */ /* 0x0007e6000b901c44 */
[----:B------:R-:W-:Y:S01]  /*5ca0*/  HMMA.16816.F32.BF16 R28, R48, R46, R28 ;  /* 0x0000002e301c723c */ /* 0x000fe2000004181c */
[----:B------:R3:W-:Y:S04]  /*5cb0*/  LDGSTS.E.BYPASS.128 [R3+0x3000], [R16.64+-0x700] ;  /* 0x0300090010037fae */ /* 0x0007e8000b901c44 */
[----:B------:R3:W-:Y:S04]  /*5cc0*/  LDGSTS.E.BYPASS.128 [R3+0x3800], [R14.64+-0x700] ;  /* 0x038009000e037fae */ /* 0x0007e8000b901c44 */
[----:B------:R-:W0:Y:S01]  /*5cd0*/  LDGDEPBAR ;  /* 0x00000000000079af */ /* 0x000e220000000000 */
        /* <DEDUP_REMOVED lines=71> */
[----:B------:R-:W-:-:S15]  /*6150*/  LDSM.16.M88.4 R44, [R32+0x2000] ;  /* 0x00200000202c783b */ /* 0x000fde0000000200 */
[C---:B---3--:R-:W-:Y:S01]  /*6160*/  HMMA.16816.F32.BF16 R28, R36.reuse, R40, R52 ;  /* 0x00000028241c723c */ /* 0x048fe20000041834 */
[----:B------:R-:W3:Y:S07]  /*6170*/  LDSM.16.M88.4 R52, [R33] ;  /* 0x000000002134783b */ /* 0x000eee0000000200 */
[----:B-1----:R-:W-:Y:S01]  /*6180*/  HMMA.16816.F32.BF16 R20, R36, R24, R20 ;  /* 0x000000182414723c */ /* 0x002fe20000041814 */
[----:B------:R-:W-:-:S15]  /*6190*/  LDSM.16.M88.4 R36, [R0] ;  /* 0x000000000024783b */ /* 0x000fde0000000200 */
[C---:B--2---:R-:W-:Y:S01]  /*61a0*/  HMMA.16816.F32.BF16 R40, R48.reuse, R42, R28 ;  /* 0x0000002a3028723c */ /* 0x044fe2000004181c */
[----:B------:R-:W1:Y:S04]  /*61b0*/  LDSM.16.M88.4 R28, [R32+0x3000] ;  /* 0x00300000201c783b */ /* 0x000e680000000200 */
[----:B------:R-:W-:Y:S03]  /*61c0*/  BAR.SYNC.DEFER_BLOCKING 0x0 ;  /* 0x0000000000007b1d */ /* 0x000fe60000010000 */
[----:B------:R-:W-:-:S15]  /*61d0*/  HMMA.16816.F32.BF16 R20, R48, R26, R20 ;  /* 0x0000001a3014723c */ /* 0x000fde0000041814 */
[----:B------:R-:W-:-:S01]  /*61e0*/  NOP ;  /* 0x0000000000007918 */ /* 0x000fc20000000000 */
[C---:B---3--:R-:W-:Y:S01]  /*61f0*/  HMMA.16816.F32.BF16 R40, R52.reuse, R44, R40 ;  /* 0x0000002c3428723c */ /* 0x048fe20000041828 */
[----:B------:R-:W-:Y:S01]  /*6200*/  @!PT LDS RZ, [RZ] ;  /* 0x00000000fffff984 */ /* 0x000fe20000000800 */
[----:B------:R-:W-:Y:S01]  /*6210*/  @!PT LDS RZ, [RZ] ;  /* 0x00000000fffff984 */ /* 0x000fe20000000800 */
[----:B------:R-:W-:Y:S01]  /*6220*/  @!PT LDS RZ, [RZ] ;  /* 0x00000000fffff984 */ /* 0x000fe20000000800 */
[----:B------:R2:W-:Y:S04]  /*6230*/  LDGSTS.E.BYPASS.128 [R3], [R56.64+-0x500] ;  /* 0x00000b0038037fae */ /* 0x0005e8000b901c44 */
[----:B------:R2:W-:Y:S04]  /*6240*/  LDGSTS.E.BYPASS.128 [R3+0x800], [R34.64+-0x500] ;  /* 0x00800b0022037fae */ /* 0x0005e8000b901c44 */
[----:B------:R3:W-:Y:S04]  /*6250*/  LDGSTS.E.BYPASS.128 [R3+0x1000], [R8.64+-0x500] ;  /* 0x01000b0008037fae */ /* 0x0007e8000b901c44 */
[----:B------:R2:W-:Y:S01]  /*6260*/  LDGSTS.E.BYPASS.128 [R3+0x1800], [R18.64+-0x500] ;  /* 0x01800b0012037fae */ /* 0x0005e2000b901c44 */
[----:B-1----:R-:W-:Y:S03]  /*6270*/  HMMA.16816.F32.BF16 R52, R52, R28, R20 ;  /* 0x0000001c3434723c */ /* 0x002fe60000041814 */
[----:B------:R-:W0:Y:S04]  /*6280*/  LDGDEPBAR ;  /* 0x00000000000079af */ /* 0x000e280000000000 */
[----:B------:R1:W-:Y:S03]  /*6290*/  LDGSTS.E.BYPASS.128 [R3+0x2000], [R4.64+-0x500] ;  /* 0x02000b0004037fae */ /* 0x0003e6000b901c44 */
[C---:B------:R-:W-:Y:S01]  /*62a0*/  HMMA.16816.F32.BF16 R44, R36.reuse, R46, R40 ;  /* 0x0000002e242c723c */ /* 0x040fe20000041828 */
[----:B------:R2:W-:Y:S04]  /*62b0*/  LDGSTS.E.BYPASS.128 [R3+0x2800], [R12.64+-0x500] ;  /* 0x02800b000c037fae */ /* 0x0005e8000b901c44 */
[----:B------:R2:W-:Y:S04]  /*62c0*/  LDGSTS.E.BYPASS.128 [R3+0x3000], [R16.64+-0x500] ;  /* 0x03000b0010037fae */ /* 0x0005e8000b901c44 */
[----:B------:R2:W-:Y:S04]  /*62d0*/  LDGSTS.E.BYPASS.128 [R3+0x3800], [R14.64+-0x500] ;  /* 0x03800b000e037fae */ /* 0x0005e8000b901c44 */
[----:B------:R-:W0:Y:S01]  /*62e0*/  LDGDEPBAR ;  /* 0x00000000000079af */ /* 0x000e220000000000 */
        /* <DEDUP_REMOVED lines=23> */
[----:B------:R-:W-:-:S15]  /*6460*/  LDSM.16.M88.4 R48, [R0] ;  /* 0x000000000030783b */ /* 0x000fde0000000200 */
[C---:B---3--:R-:W-:Y:S01]  /*6470*/  HMMA.16816.F32.BF16 R52, R20.reuse, R40, R44 ;  /* 0x000000281434723c */ /* 0x048fe2000004182c */
[----:B------:R-:W-:Y:S07]  /*6480*/  LDSM.16.M88.4 R44, [R32+0x2000] ;  /* 0x00200000202c783b */ /* 0x000fee0000000200 */
[----:B-1----:R-:W-:Y:S01]  /*6490*/  HMMA.16816.F32.BF16 R20, R20, R28, R24 ;  /* 0x0000001c1414723c */ /* 0x002fe20000041818 */
[----:B------:R-:W1:-:S15]  /*64a0*/  LDSM.16.M88.4 R24, [R33] ;  /* 0x000000002118783b */ /* 0x000e5e0000000200 */
[C---:B--2---:R-:W-:Y:S01]  /*64b0*/  HMMA.16816.F32.BF16 R52, R36.reuse, R42, R52 ;  /* 0x0000002a2434723c */ /* 0x044fe20000041834 */
[----:B------:R-:W2:Y:S04]  /*64c0*/  LDSM.16.M88.4 R40, [R32+0x3000] ;  /* 0x003000002028783b */ /* 0x000ea80000000200 */
[----:B------:R-:W-:Y:S03]  /*64d0*/  BAR.SYNC.DEFER_BLOCKING 0x0 ;  /* 0x0000000000007b1d */ /* 0x000fe60000010000 */
[----:B------:R-:W-:-:S15]  /*64e0*/  HMMA.16816.F32.BF16 R20, R36, R30, R20 ;  /* 0x0000001e2414723c */ /* 0x000fde0000041814 */
[----:B------:R-:W-:-:S01]  /*64f0*/  NOP ;  /* 0x0000000000007918 */ /* 0x000fc20000000000 */
[C---:B-1----:R-:W-:Y:S01]  /*6500*/  HMMA.16816.F32.BF16 R52, R24.reuse, R44, R52 ;  /* 0x0000002c1834723c */ /* 0x042fe20000041834 */
[----:B------:R-:W-:Y:S01]  /*6510*/  @!PT LDS RZ, [RZ] ;  /* 0x00000000fffff984 */ /* 0x000fe20000000800 */
[----:B------:R-:W-:Y:S01]  /*6520*/  @!PT LDS RZ, [RZ] ;  /* 0x00000000fffff984 */ /* 0x000fe20000000800 */
[----:B------:R-:W-:Y:S01]  /*6530*/  @!PT LDS RZ, [RZ] ;  /* 0x00000000fffff984 */ /* 0x000fe20000000800 */
[----:B------:R1:W-:Y:S04]  /*6540*/  LDGSTS.E.BYPASS.128 [R3], [R56.64+-0x400] ;  /* 0x00000c0038037fae */ /* 0x0003e8000b901c44 */
[----:B------:R1:W-:Y:S04]  /*6550*/  LDGSTS.E.BYPASS.128 [R3+0x800], [R34.64+-0x400] ;  /* 0x00800c0022037fae */ /* 0x0003e8000b901c44 */
[----:B------:R3:W-:Y:S04]  /*6560*/  LDGSTS.E.BYPASS.128 [R3+0x1000], [R8.64+-0x400] ;  /* 0x01000c0008037fae */ /* 0x0007e8000b901c44 */
[----:B------:R1:W-:Y:S01]  /*6570*/  LDGSTS.E.BYPASS.128 [R3+0x1800], [R18.64+-0x400] ;  /* 0x01800c0012037fae */ /* 0x0003e2000b901c44 */
[----:B--2---:R-:W-:Y:S03]  /*6580*/  HMMA.16816.F32.BF16 R24, R24, R40, R20 ;  /* 0x000000281818723c */ /* 0x004fe60000041814 */
        /* <DEDUP_REMOVED lines=34> */
[----:B------:R-:W-:-:S15]  /*67b0*/  LDSM.16.M88.4 R40, [R0] ;  /* 0x000000000028783b */ /* 0x000fde0000000200 */
[C---:B--2---:R-:W-:Y:S01]  /*67c0*/  HMMA.16816.F32.BF16 R52, R48.reuse, R46, R52 ;  /* 0x0000002e3034723c */ /* 0x044fe20000041834 */
[----:B------:R-:W1:Y:S04]  /*67d0*/  LDSM.16.M88.4 R44, [R32+0x3000] ;  /* 0x00300000202c783b */ /* 0x000e680000000200 */
[----:B------:R-:W-:Y:S03]  /*67e0*/  BAR.SYNC.DEFER_BLOCKING 0x0 ;  /* 0x0000000000007b1d */ /* 0x000fe60000010000 */
[----:B------:R-:W-:-:S15]  /*67f0*/  HMMA.16816.F32.BF16 R20, R48, R30, R20 ;  /* 0x0000001e3014723c */ /* 0x000fde0000041814 */
[----:B------:R-:W-:-:S01]  /*6800*/  NOP ;  /* 0x0000000000007918 */ /* 0x000fc20000000000 */
[C---:B----4-:R-:W-:Y:S01]  /*6810*/  HMMA.16816.F32.BF16 R52, R24.reuse, R36, R52 ;  /* 0x000000241834723c */ /* 0x050fe20000041834 */
        /* <DEDUP_REMOVED lines=39> */
[----:B------:R-:W-:Y:S11]  /*6a90*/  LDSM.16.M88.4 R48, [R0] ;  /* 0x000000000030783b */ /* 0x000ff60000000200 */
[C---:B---3--:R-:W-:Y:S08]  /*6aa0*/  HMMA.16816.F32.BF16 R52, R20.reuse, R36, R52 ;  /* 0x000000241434723c */ /* 0x048ff00000041834 */
[----:B-1----:R-:W-:Y:S01]  /*6ab0*/  HMMA.16816.F32.BF16 R20, R20, R28, R40 ;  /* 0x0000001c1414723c */ /* 0x002fe20000041828 */
[----:B------:R-:W1:-:S15]  /*6ac0*/  LDSM.16.M88.4 R40, [R32+0x2000] ;  /* 0x002000002028783b */ /* 0x000e5e0000000200 */
        /* <DEDUP_REMOVED lines=45> */
[C---:B---3--:R-:W-:Y:S08]  /*6da0*/  HMMA.16816.F32.BF16 R44, R20.reuse, R40, R52 ;  /* 0x00000028142c723c */ /* 0x048ff00000041834 */
[----:B-1----:R-:W-:Y:S01]  /*6db0*/  HMMA.16816.F32.BF16 R24, R20, R28, R24 ;  /* 0x0000001c1418723c */ /* 0x002fe20000041818 */
[----:B------:R-:W1:-:S15]  /*6dc0*/  LDSM.16.M88.4 R20, [R33] ;  /* 0x000000002114783b */ /* 0x000e5e0000000200 */
[C---:B--2---:R-:W-:Y:S01]  /*6dd0*/  HMMA.16816.F32.BF16 R44, R48.reuse, R42, R44 ;  /* 0x0000002a302c723c */ /* 0x044fe2000004182c */
[----:B------:R-:W2:Y:S07]  /*6de0*/  LDSM.16.M88.4 R40, [R32+0x3000] ;  /* 0x003000002028783b */ /* 0x000eae0000000200 */
[----:B------:R-:W-:Y:S01]  /*6df0*/  HMMA.16816.F32.BF16 R28, R48, R30, R24 ;  /* 0x0000001e301c723c */ /* 0x000fe20000041818 */
[----:B------:R-:W3:Y:S04]  /*6e00*/  LDSM.16.M88.4 R24, [R0] ;  /* 0x000000000018783b */ /* 0x000ee80000000200 */
[----:B------:R-:W-:Y:S11]  /*6e10*/  BAR.SYNC.DEFER_BLOCKING 0x0 ;  /* 0x0000000000007b1d */ /* 0x000ff60000010000 */
[C---:B-1----:R-:W-:Y:S01]  /*6e20*/  HMMA.16816.F32.BF16 R44, R20.reuse, R36, R44 ;  /* 0x00000024142c723c */ /* 0x042fe2000004182c */
[----:B------:R-:W-:Y:S01]  /*6e30*/  @!PT LDS RZ, [RZ] ;  /* 0x00000000fffff984 */ /* 0x000fe20000000800 */
[----:B------:R-:W-:Y:S01]  /*6e40*/  @!PT LDS RZ, [RZ] ;  /* 0x00000000fffff984 */ /* 0x000fe20000000800 */
[----:B------:R-:W-:Y:S01]  /*6e50*/  @!PT LDS RZ, [RZ] ;  /* 0x00000000fffff984 */ /* 0x000fe20000000800 */
[----:B------:R1:W-:Y:S04]  /*6e60*/  LDGSTS.E.BYPASS.128 [R3], [R56.64+-0x100] ;  /* 0x00000f0038037fae */ /* 0x0003e8000b901c44 */
[----:B------:R1:W-:Y:S03]  /*6e70*/  LDGSTS.E.BYPASS.128 [R3+0x800], [R34.64+-0x100] ;  /* 0x00800f0022037fae */ /* 0x0003e6000b901c44 */
[----:B--2---:R-:W-:Y:S01]  /*6e80*/  HMMA.16816.F32.BF16 R20, R20, R40, R28 ;  /* 0x000000281414723c */ /* 0x004fe2000004181c */
[----:B------:R2:W-:Y:S04]  /*6e90*/  LDGSTS.E.BYPASS.128 [R3+0x1000], [R8.64+-0x100] ;  /* 0x01000f0008037fae */ /* 0x0005e8000b901c44 */
[----:B------:R1:W-:Y:S11]  /*6ea0*/  LDGSTS.E.BYPASS.128 [R3+0x1800], [R18.64+-0x100] ;  /* 0x01800f0012037fae */ /* 0x0003f6000b901c44 */
[C---:B---3--:R-:W-:Y:S01]  /*6eb0*/  HMMA.16816.F32.BF16 R44, R24.reuse, R38, R44 ;  /* 0x00000026182c723c */ /* 0x048fe2000004182c */
[----:B------:R-:W0:Y:S04]  /*6ec0*/  LDGDEPBAR ;  /* 0x00000000000079af */ /* 0x000e280000000000 */
[----:B------:R3:W-:Y:S04]  /*6ed0*/  LDGSTS.E.BYPASS.128 [R3+0x2000], [R4.64+-0x100] ;  /* 0x02000f0004037fae */ /* 0x0007e8000b901c44 */
[----:B------:R1:W-:Y:S04]  /*6ee0*/  LDGSTS.E.BYPASS.128 [R3+0x2800], [R12.64+-0x100] ;  /* 0x02800f000c037fae */ /* 0x0003e8000b901c44 */
[----:B------:R1:W-:Y:S01]  /*6ef0*/  LDGSTS.E.BYPASS.128 [R3+0x3000], [R16.64+-0x100] ;  /* 0x03000f0010037fae */ /* 0x0003e2000b901c44 */
[----:B------:R-:W-:Y:S03]  /*6f00*/  HMMA.16816.F32.BF16 R24, R24, R42, R20 ;  /* 0x0000002a1818723c */ /* 0x000fe60000041814 */
        /* <DEDUP_REMOVED lines=9> */
[----:B------:R-:W-:Y:S04]  /*6fa0*/  LDSM.16.M88.4 R40, [R6+0x3000] ;  /* 0x003000000628783b */ /* 0x000fe80000000200 */
[----:B------:R-:W-:Y:S01]  /*6fb0*/  LDSM.16.M88.4 R72, [R75] ;  /* 0x000000004b48783b */ /* 0x000fe20000000200 */
[C---:B----4-:R-:W-:Y:S08]  /*6fc0*/  HMMA.16816.F32.BF16 R44, R28.reuse, R48, R44 ;  /* 0x000000301c2c723c */ /* 0x050ff0000004182c */
[----:B-1----:R-:W-:Y:S01]  /*6fd0*/  HMMA.16816.F32.BF16 R28, R28, R52, R24 ;  /* 0x000000341c1c723c */ /* 0x002fe20000041818 */
[----:B------:R1:W4:Y:S02]  /*6fe0*/  LDSM.16.M88.4 R24, [R6+0x2000] ;  /* 0x002000000618783b */ /* 0x0003240000000200 */
[----:B-1----:R-:W-:-:S05]  /*6ff0*/  IMAD.SHL.U32 R6, R63, 0x8, RZ ;  /* 0x000000083f067824 */ /* 0x002fca00078e00ff */
[----:B------:R-:W-:-:S08]  /*7000*/  IADD3 R7, R6, R7, R61 ;  /* 0x0000000706077210 */ /* 0x000fd00007ffe03d */
[----:B------:R-:W-:Y:S01]  /*7010*/  HMMA.16816.F32.BF16 R44, R20, R50, R44 ;  /* 0x00000032142c723c */ /* 0x000fe2000004182c */
[----:B------:R-:W-:Y:S01]  /*7020*/  LDSM.16.M88.4 R48, [R76] ;  /* 0x000000004c30783b */ /* 0x000fe20000000200 */
[----:B------:R-:W-:-:S04]  /*7030*/  LOP3.LUT R6, R6, 0x180, R58, 0xf8, !PT ;  /* 0x0000018006067812 */ /* 0x000fc800078ef83a */
[----:B------:R-:W-:Y:S02]  /*7040*/  LOP3.LUT R6, R6, 0x78, R58, 0xf8, !PT ;  /* 0x0000007806067812 */ /* 0x000fe400078ef83a */
[----:B------:R-:W-:Y:S01]  /*7050*/  HMMA.16816.F32.BF16 R28, R20, R54, R28 ;  /* 0x00000036141c723c */ /* 0x000fe2000004181c */
[----:B------:R-:W1:Y:S04]  /*7060*/  LDSM.16.M88.4 R20, [R77] ;  /* 0x000000004d14783b */ /* 0x000e680000000200 */
[----:B------:R-:W-:Y:S11]  /*7070*/  LDSM.16.M88.4 R52, [R11+0x3000] ;  /* 0x003000000b34783b */ /* 0x000ff60000000200 */
[C---:B----4-:R-:W-:Y:S08]  /*7080*/  HMMA.16816.F32.BF16 R44, R36.reuse, R24, R44 ;  /* 0x00000018242c723c */ /* 0x050ff0000004182c */
[----:B------:R-:W-:Y:S01]  /*7090*/  HMMA.16816.F32.BF16 R36, R36, R40, R28 ;  /* 0x000000282424723c */ /* 0x000fe2000004181c */
[----:B------:R-:W4:-:S15]  /*70a0*/  LDSM.16.M88.4 R28, [R11+0x2000] ;  /* 0x002000000b1c783b */ /* 0x000f1e0000000200 */
[C---:B-1----:R-:W-:Y:S01]  /*70b0*/  HMMA.16816.F32.BF16 R44, R20.reuse, R26, R44 ;  /* 0x0000001a142c723c */ /* 0x042fe2000004182c */
[----:B------:R-:W-:Y:S07]  /*70c0*/  LDSM.16.M88.4 R24, [R33] ;  /* 0x000000002118783b */ /* 0x000fee0000000200 */
[----:B------:R-:W-:Y:S01]  /*70d0*/  HMMA.16816.F32.BF16 R36, R20, R42, R36 ;  /* 0x0000002a1424723c */ /* 0x000fe20000041824 */
[----:B------:R-:W1:Y:S04]  /*70e0*/  LDSM.16.M88.4 R20, [R32+0x2000] ;  /* 0x002000002014783b */ /* 0x000e680000000200 */
[----:B------:R-:W1:Y:S11]  /*70f0*/  LDSM.16.M88.4 R40, [R32+0x3000] ;  /* 0x003000002028783b */ /* 0x000e760000000200 */
[C---:B----4-:R-:W-:Y:S08]  /*7100*/  HMMA.16816.F32.BF16 R44, R48.reuse, R28, R44 ;  /* 0x0000001c302c723c */ /* 0x050ff0000004182c */
[----:B------:R-:W-:-:S15]  /*7110*/  HMMA.16816.F32.BF16 R36, R48, R52, R36 ;  /* 0x000000343024723c */ /* 0x000fde0000041824 */
[----:B------:R-:W-:-:S01]  /*7120*/  NOP ;  /* 0x0000000000007918 */ /* 0x000fc20000000000 */
[C---:B------:R-:W-:Y:S01]  /*7130*/  HMMA.16816.F32.BF16 R44, R72.reuse, R30, R44 ;  /* 0x0000001e482c723c */ /* 0x040fe2000004182c */
[----:B------:R4:W2:Y:S04]  /*7140*/  LDSM.16.M88.4 R28, [R0] ;  /* 0x00000000001c783b */ /* 0x0008a80000000200 */
[----:B------:R-:W-:Y:S03]  /*7150*/  BAR.SYNC.DEFER_BLOCKING 0x0 ;  /* 0x0000000000007b1d */ /* 0x000fe60000010000 */
[----:B------:R-:W-:Y:S01]  /*7160*/  HMMA.16816.F32.BF16 R36, R72, R54, R36 ;  /* 0x000000364824723c */ /* 0x000fe20000041824 */
[----:B----4-:R-:W-:-:S04]  /*7170*/  SHF.R.U32.HI R0, RZ, 0x1, R6 ;  /* 0x00000001ff007819 */ /* 0x010fc80000011606 */
[----:B------:R-:W-:Y:S02]  /*7180*/  LOP3.LUT R11, R0, 0x1f0, RZ, 0xc0, !PT ;  /* 0x000001f0000b7812 */ /* 0x000fe400078ec0ff */
[----:B------:R-:W-:-:S03]  /*7190*/  SHF.R.U32.HI R0, RZ, 0x1, R7 ;  /* 0x00000001ff007819 */ /* 0x000fc60000011607 */
[----:B------:R-:W-:Y:S01]  /*71a0*/  IMAD R11, R6, 0x2, R11 ;  /* 0x00000002060b7824 */ /* 0x000fe200078e020b */
[----:B------:R-:W-:-:S05]  /*71b0*/  LOP3.LUT R0, R0, 0x7ffffff0, RZ, 0xc0, !PT ;  /* 0x7ffffff000007812 */ /* 0x000fca00078ec0ff */
[C---:B-1----:R-:W-:Y:S01]  /*71c0*/  HMMA.16816.F32.BF16 R44, R24.reuse, R20, R44 ;  /* 0x00000014182c723c */ /* 0x042fe2000004182c */
[----:B------:R-:W-:Y:S01]  /*71d0*/  @!PT LDS RZ, [RZ] ;  /* 0x00000000fffff984 */ /* 0x000fe20000000800 */
[----:B------:R-:W-:Y:S01]  /*71e0*/  @!PT LDS RZ, [RZ] ;  /* 0x00000000fffff984 */ /* 0x000fe20000000800 */
[----:B------:R-:W-:Y:S01]  /*71f0*/  @!PT LDS RZ, [RZ] ;  /* 0x00000000fffff984 */ /* 0x000fe20000000800 */
[----:B------:R1:W-:Y:S07]  /*7200*/  LDGSTS.E.BYPASS.128 [R3], [R56.64], !PT ;  /* 0x0000000038037fae */ /* 0x0003ee000f901c44 */
[----:B------:R-:W-:Y:S01]  /*7210*/  HMMA.16816.F32.BF16 R36, R24, R40, R36 ;  /* 0x000000281824723c */ /* 0x000fe20000041824 */
[----:B------:R1:W-:Y:S04]  /*7220*/  LDGSTS.E.BYPASS.128 [R3+0x800], [R34.64], !PT ;  /* 0x0080000022037fae */ /* 0x0003e8000f901c44 */
[----:B------:R4:W-:Y:S04]  /*7230*/  LDGSTS.E.BYPASS.128 [R3+0x1000], [R8.64], !PT ;  /* 0x0100000008037fae */ /* 0x0009e8000f901c44 */
[----:B------:R1:W-:Y:S04]  /*7240*/  LDGSTS.E.BYPASS.128 [R3+0x1800], [R18.64], !PT ;  /* 0x0180000012037fae */ /* 0x0003e8000f901c44 */
[----:B------:R-:W0:Y:S03]  /*7250*/  LDGDEPBAR ;  /* 0x00000000000079af */ /* 0x000e260000000000 */
[----:B--2---:R-:W-:Y:S01]  /*7260*/  HMMA.16816.F32.BF16 R44, R28, R22, R44 ;  /* 0x000000161c2c723c */ /* 0x004fe2000004182c */
[----:B------:R3:W-:Y:S01]  /*7270*/  LDGSTS.E.BYPASS.128 [R3+0x2000], [R4.64], !PT ;  /* 0x0200000004037fae */ /* 0x0007e2000f901c44 */
[----:B----4-:R-:W-:-:S02]  /*7280*/  LOP3.LUT R8, R7, 0x100, RZ, 0x3c, !PT ;  /* 0x0000010007087812 */ /* 0x010fc400078e3cff */
[----:B------:R-:W-:Y:S01]  /*7290*/  LOP3.LUT R9, R7, 0x110, RZ, 0x3c, !PT ;  /* 0x0000011007097812 */ /* 0x000fe200078e3cff */
[----:B------:R1:W-:Y:S03]  /*72a0*/  LDGSTS.E.BYPASS.128 [R3+0x2800], [R12.64], !PT ;  /* 0x028000000c037fae */ /* 0x0003e6000f901c44 */
[----:B------:R-:W-:Y:S01]  /*72b0*/  HMMA.16816.F32.BF16 R36, R28, R42, R36 ;  /* 0x0000002a1c24723c */ /* 0x000fe20000041824 */
[----:B------:R1:W-:Y:S01]  /*72c0*/  LDGSTS.E.BYPASS.128 [R3+0x3000], [R16.64], !PT ;  /* 0x0300000010037fae */ /* 0x0003e2000f901c44 */
[----:B------:R-:W-:-:S03]  /*72d0*/  SHF.R.U32.HI R6, RZ, 0x1, R9 ;  /* 0x00000001ff067819 */ /* 0x000fc60000011609 */
[----:B------:R1:W-:Y:S01]  /*72e0*/  LDGSTS.E.BYPASS.128 [R3+0x3800], [R14.64], !PT ;  /* 0x038000000e037fae */ /* 0x0003e2000f901c44 */
[----:B---3--:R-:W-:Y:S02]  /*72f0*/  SHF.R.U32.HI R4, RZ, 0x1, R8 ;  /* 0x00000001ff047819 */ /* 0x008fe40000011608 */
[C---:B------:R-:W-:Y:S01]  /*7300*/  LOP3.LUT R5, R7.reuse, 0x10, RZ, 0x3c, !PT ;  /* 0x0000001007057812 */ /* 0x040fe200078e3cff */
[----:B------:R-:W0:Y:S01]  /*7310*/  LDGDEPBAR ;  /* 0x00000000000079af */ /* 0x000e220000000000 */
[----:B------:R-:W-:Y:S01]  /*7320*/  LOP3.LUT R6, R6, 0x7ffffff0, RZ, 0xc0, !PT ;  /* 0x7ffffff006067812 */ /* 0x000fe200078ec0ff */
[--C-:B------:R-:W-:Y:S02]  /*7330*/  IMAD R7, R7, 0x2, R0.reuse ;  /* 0x0000000207077824 */ /* 0x100fe400078e0200 */
[----:B------:R-:W-:Y:S01]  /*7340*/  IMAD R5, R5, 0x2, R0 ;  /* 0x0000000205057824 */ /* 0x000fe200078e0200 */
[----:B------:R-:W-:Y:S01]  /*7350*/  LOP3.LUT R0, R59, 0x18, R58, 0xf8, !PT ;  /* 0x000000183b007812 */ /* 0x000fe200078ef83a */
[----:B------:R-:W-:Y:S01]  /*7360*/  IMAD R6, R9, 0x2, R6 ;  /* 0x0000000209067824 */ /* 0x000fe200078e0206 */
[----:B------:R-:W-:-:S02]  /*7370*/  F2FP.BF16.PACK_AB R44, R45, R44 ;  /* 0x0000002c2d2c723e */ /* 0x000fc400000010ff */
[----:B-1----:R-:W-:Y:S02]  /*7380*/  LOP3.LUT R3, R4, 0x7ffffff0, RZ, 0xc0, !PT ;  /* 0x7ffffff004037812 */ /* 0x002fe400078ec0ff */
[----:B------:R-:W-:Y:S02]  /*7390*/  F2FP.BF16.PACK_AB R47, R47, R46 ;  /* 0x0000002e2f2f723e */ /* 0x000fe400000010ff */
[----:B------:R-:W-:Y:S01]  /*73a0*/  ISETP.GE.AND P0, PT, R0, 0x2800, PT ;  /* 0x000028000000780c */ /* 0x000fe20003f06270 */
[----:B------:R-:W-:Y:S01]  /*73b0*/  IMAD R8, R8, 0x2, R3 ;  /* 0x0000000208087824 */ /* 0x000fe200078e0203 */
[----:B------:R-:W-:Y:S02]  /*73c0*/  F2FP.BF16.PACK_AB R36, R37, R36 ;  /* 0x000000242524723e */ /* 0x000fe400000010ff */
[----:B------:R-:W-:Y:S02]  /*73d0*/  F2FP.BF16.PACK_AB R39, R39, R38 ;  /* 0x000000262727723e */ /* 0x000fe400000010ff */
[----:B------:R-:W-:-:S04]  /*73e0*/  LOP3.LUT R3, R2, R10, RZ, 0xfc, !PT ;  /* 0x0000000a02037212 */ /* 0x000fc800078efcff */
[----:B------:R-:W-:Y:S01]  /*73f0*/  ISETP.LT.AND P0, PT, R3, 0x200, !P0 ;  /* 0x000002000300780c */ /* 0x000fe20004701270 */
[----:B------:R-:W-:-:S04]  /*7400*/  DEPBAR.LE SB0, 0x0 ;  /* 0x000080000000791a */ /* 0x000fc80000000000 */
[----:B------:R-:W-:Y:S06]  /*7410*/  BAR.SYNC.DEFER_BLOCKING 0x0 ;  /* 0x0000000000007b1d */ /* 0x000fec0000010000 */
[----:B------:R1:W-:Y:S04]  /*7420*/  STS [R7], R44 ;  /* 0x0000002c07007388 */ /* 0x0003e80000000800 */
[----:B------:R1:W-:Y:S04]  /*7430*/  STS [R8], R47 ;  /* 0x0000002f08007388 */ /* 0x0003e80000000800 */
[----:B------:R1:W-:Y:S04]  /*7440*/  STS [R5], R36 ;  /* 0x0000002405007388 */ /* 0x0003e80000000800 */
[----:B------:R1:W-:Y:S04]  /*7450*/  STS [R6], R39 ;  /* 0x0000002706007388 */ /* 0x0003e80000000800 */
[----:B------:R-:W-:Y:S06]  /*7460*/  BAR.SYNC.DEFER_BLOCKING 0x0 ;  /* 0x0000000000007b1d */ /* 0x000fec0000010000 */
[----:B------:R-:W-:Y:S05]  /*7470*/  @!P0 EXIT ;  /* 0x000000000000894d */ /* 0x000fea0003800000 */
[----:B-1----:R-:W1:Y:S01]  /*7480*/  LDS.128 R8, [R11] ;  /* 0x000000000b087984 */ /* 0x002e620000000c00 */
[----:B------:R-:W-:-:S02]  /*7490*/  IMAD.MOV.U32 R2, RZ, RZ, 0x2 ;  /* 0x00000002ff027424 */ /* 0x000fc400078e00ff */
[----:B------:R-:W-:-:S04]  /*74a0*/  IMAD R3, R3, 0x2800, R0 ;  /* 0x0000280003037824 */ /* 0x000fc800078e0200 */
[----:B------:R-:W-:-:S05]  /*74b0*/  IMAD.WIDE R2, R3, R2, c[0x0][0x170] ;  /* 0x00005c0003027625 */ /* 0x000fca00078e0202 */
[----:B-1----:R-:W-:Y:S01]  /*74c0*/  STG.E.128 [R2.64], R8 ;  /* 0x0000000802007986 */ /* 0x002fe2000c101d04 */
[----:B------:R-:W-:Y:S05]  /*74d0*/  EXIT ;  /* 0x000000000000794d */ /* 0x000fea0003800000 */
.L_x_0:
[----:B------:R-:W-:-:S00]  /*74e0*/  BRA `(.L_x_0) ;  /* 0xfffffff000007947 */ /* 0x000fc0000383ffff */
[----:B------:R-:W-:-:S00]  /*74f0*/  NOP ;  /* 0x0000000000007918 */ /* 0x000fc00000000000 */
        /* <DEDUP_REMOVED lines=8> */
.L_x_1:


//--------------------- .nv.shared.triton_mm      --------------------------
	.section	.nv.shared.triton_mm,"aw",@nobits
	.sectionflags	@""
	.align	16
